//
// Generated by NVIDIA NVVM Compiler
//
// Compiler Build ID: CL-36424714
// Cuda compilation tools, release 13.0, V13.0.88
// Based on NVVM 20.0.0
//

.version 9.0
.target sm_100
.address_size 64

	// .globl	_Z12naive_matmuliiifPKfS0_fPf
// _ZZ27gemm_shared_mircokernel_fp4iiifPKfS0_fPfE2sa has been demoted
// _ZZ27gemm_shared_mircokernel_fp4iiifPKfS0_fPfE2sb has been demoted

.visible .entry _Z12naive_matmuliiifPKfS0_fPf(
	.param .u32 _Z12naive_matmuliiifPKfS0_fPf_param_0,
	.param .u32 _Z12naive_matmuliiifPKfS0_fPf_param_1,
	.param .u32 _Z12naive_matmuliiifPKfS0_fPf_param_2,
	.param .f32 _Z12naive_matmuliiifPKfS0_fPf_param_3,
	.param .u64 .ptr .align 1 _Z12naive_matmuliiifPKfS0_fPf_param_4,
	.param .u64 .ptr .align 1 _Z12naive_matmuliiifPKfS0_fPf_param_5,
	.param .f32 _Z12naive_matmuliiifPKfS0_fPf_param_6,
	.param .u64 .ptr .align 1 _Z12naive_matmuliiifPKfS0_fPf_param_7
)
{
	.reg .pred 	%p<10>;
	.reg .b32 	%r<74>;
	.reg .b32 	%f<75>;
	.reg .b64 	%rd<107>;

	ld.param.u32 	%r39, [_Z12naive_matmuliiifPKfS0_fPf_param_0];
	ld.param.u32 	%r40, [_Z12naive_matmuliiifPKfS0_fPf_param_2];
	ld.param.u64 	%rd9, [_Z12naive_matmuliiifPKfS0_fPf_param_4];
	ld.param.u64 	%rd10, [_Z12naive_matmuliiifPKfS0_fPf_param_5];
	cvta.to.global.u64 	%rd1, %rd10;
	cvta.to.global.u64 	%rd2, %rd9;
	mov.u32 	%r1, %tid.x;
	mov.u32 	%r2, %tid.y;
	mov.u32 	%r41, %ctaid.x;
	mov.u32 	%r42, %ctaid.y;
	shl.b32 	%r43, %r41, 5;
	cvt.s64.s32 	%rd3, %r43;
	shl.b32 	%r44, %r42, 5;
	mul.lo.s32 	%r45, %r40, %r44;
	cvt.s64.s32 	%rd4, %r45;
	mad.lo.s32 	%r3, %r39, %r44, %r43;
	setp.lt.s32 	%p1, %r40, 1;
	mov.f32 	%f74, 0f00000000;
	@%p1 bra 	$L__BB0_12;
	mul.lo.s32 	%r4, %r40, %r2;
	and.b32  	%r5, %r40, 7;
	setp.lt.u32 	%p2, %r40, 8;
	mov.f32 	%f74, 0f00000000;
	mov.b32 	%r72, 0;
	@%p2 bra 	$L__BB0_4;
	and.b32  	%r72, %r40, 2147483640;
	neg.s32 	%r70, %r72;
	mad.lo.s32 	%r68, %r39, 7, %r1;
	mad.lo.s32 	%r67, %r39, 6, %r1;
	mad.lo.s32 	%r66, %r39, 5, %r1;
	shl.b32 	%r47, %r39, 2;
	add.s32 	%r65, %r1, %r47;
	mad.lo.s32 	%r64, %r39, 3, %r1;
	shl.b32 	%r48, %r39, 1;
	add.s32 	%r63, %r1, %r48;
	cvt.u64.u32 	%rd11, %r4;
	add.s64 	%rd12, %rd4, %rd11;
	shl.b64 	%rd13, %rd12, 2;
	add.s64 	%rd14, %rd13, %rd1;
	add.s64 	%rd106, %rd14, 16;
	add.s32 	%r62, %r1, %r39;
	mov.f32 	%f74, 0f00000000;
	mov.u32 	%r69, %r1;
$L__BB0_3:
	.pragma "nounroll";
	cvt.s64.s32 	%rd15, %r69;
	add.s64 	%rd16, %rd15, %rd3;
	shl.b64 	%rd17, %rd16, 2;
	add.s64 	%rd18, %rd2, %rd17;
	ld.global.f32 	%f19, [%rd18];
	ld.global.f32 	%f20, [%rd106+-16];
	fma.rn.f32 	%f21, %f19, %f20, %f74;
	cvt.s64.s32 	%rd19, %r62;
	add.s64 	%rd20, %rd19, %rd3;
	shl.b64 	%rd21, %rd20, 2;
	add.s64 	%rd22, %rd2, %rd21;
	ld.global.f32 	%f22, [%rd22];
	ld.global.f32 	%f23, [%rd106+-12];
	fma.rn.f32 	%f24, %f22, %f23, %f21;
	cvt.s64.s32 	%rd23, %r63;
	add.s64 	%rd24, %rd23, %rd3;
	shl.b64 	%rd25, %rd24, 2;
	add.s64 	%rd26, %rd2, %rd25;
	ld.global.f32 	%f25, [%rd26];
	ld.global.f32 	%f26, [%rd106+-8];
	fma.rn.f32 	%f27, %f25, %f26, %f24;
	cvt.s64.s32 	%rd27, %r64;
	add.s64 	%rd28, %rd27, %rd3;
	shl.b64 	%rd29, %rd28, 2;
	add.s64 	%rd30, %rd2, %rd29;
	ld.global.f32 	%f28, [%rd30];
	ld.global.f32 	%f29, [%rd106+-4];
	fma.rn.f32 	%f30, %f28, %f29, %f27;
	cvt.s64.s32 	%rd31, %r65;
	add.s64 	%rd32, %rd31, %rd3;
	shl.b64 	%rd33, %rd32, 2;
	add.s64 	%rd34, %rd2, %rd33;
	ld.global.f32 	%f31, [%rd34];
	ld.global.f32 	%f32, [%rd106];
	fma.rn.f32 	%f33, %f31, %f32, %f30;
	cvt.s64.s32 	%rd35, %r66;
	add.s64 	%rd36, %rd35, %rd3;
	shl.b64 	%rd37, %rd36, 2;
	add.s64 	%rd38, %rd2, %rd37;
	ld.global.f32 	%f34, [%rd38];
	ld.global.f32 	%f35, [%rd106+4];
	fma.rn.f32 	%f36, %f34, %f35, %f33;
	cvt.s64.s32 	%rd39, %r67;
	add.s64 	%rd40, %rd39, %rd3;
	shl.b64 	%rd41, %rd40, 2;
	add.s64 	%rd42, %rd2, %rd41;
	ld.global.f32 	%f37, [%rd42];
	ld.global.f32 	%f38, [%rd106+8];
	fma.rn.f32 	%f39, %f37, %f38, %f36;
	cvt.s64.s32 	%rd43, %r68;
	add.s64 	%rd44, %rd43, %rd3;
	shl.b64 	%rd45, %rd44, 2;
	add.s64 	%rd46, %rd2, %rd45;
	ld.global.f32 	%f40, [%rd46];
	ld.global.f32 	%f41, [%rd106+12];
	fma.rn.f32 	%f74, %f40, %f41, %f39;
	add.s32 	%r70, %r70, 8;
	shl.b32 	%r49, %r39, 3;
	add.s32 	%r69, %r69, %r49;
	add.s32 	%r68, %r68, %r49;
	add.s32 	%r67, %r67, %r49;
	add.s32 	%r66, %r66, %r49;
	add.s32 	%r65, %r65, %r49;
	add.s32 	%r64, %r64, %r49;
	add.s32 	%r63, %r63, %r49;
	add.s64 	%rd106, %rd106, 32;
	add.s32 	%r62, %r62, %r49;
	setp.ne.s32 	%p3, %r70, 0;
	@%p3 bra 	$L__BB0_3;
$L__BB0_4:
	setp.eq.s32 	%p4, %r5, 0;
	@%p4 bra 	$L__BB0_12;
	and.b32  	%r34, %r40, 3;
	setp.lt.u32 	%p5, %r5, 4;
	@%p5 bra 	$L__BB0_7;
	mad.lo.s32 	%r50, %r72, %r39, %r1;
	cvt.s64.s32 	%rd47, %r50;
	add.s64 	%rd48, %rd47, %rd3;
	shl.b64 	%rd49, %rd48, 2;
	add.s64 	%rd50, %rd2, %rd49;
	ld.global.f32 	%f43, [%rd50];
	add.s32 	%r51, %r72, %r4;
	cvt.u64.u32 	%rd51, %r51;
	add.s64 	%rd52, %rd51, %rd4;
	shl.b64 	%rd53, %rd52, 2;
	add.s64 	%rd54, %rd1, %rd53;
	ld.global.f32 	%f44, [%rd54];
	fma.rn.f32 	%f45, %f43, %f44, %f74;
	add.s32 	%r52, %r50, %r39;
	cvt.s64.s32 	%rd55, %r52;
	add.s64 	%rd56, %rd55, %rd3;
	shl.b64 	%rd57, %rd56, 2;
	add.s64 	%rd58, %rd2, %rd57;
	ld.global.f32 	%f46, [%rd58];
	cvt.u64.u32 	%rd59, %r4;
	cvt.u64.u32 	%rd60, %r72;
	add.s64 	%rd61, %rd60, %rd59;
	add.s64 	%rd62, %rd61, %rd4;
	shl.b64 	%rd63, %rd62, 2;
	add.s64 	%rd64, %rd1, %rd63;
	ld.global.f32 	%f47, [%rd64+4];
	fma.rn.f32 	%f48, %f46, %f47, %f45;
	add.s32 	%r53, %r52, %r39;
	cvt.s64.s32 	%rd65, %r53;
	add.s64 	%rd66, %rd65, %rd3;
	shl.b64 	%rd67, %rd66, 2;
	add.s64 	%rd68, %rd2, %rd67;
	ld.global.f32 	%f49, [%rd68];
	ld.global.f32 	%f50, [%rd64+8];
	fma.rn.f32 	%f51, %f49, %f50, %f48;
	add.s32 	%r54, %r53, %r39;
	cvt.s64.s32 	%rd69, %r54;
	add.s64 	%rd70, %rd69, %rd3;
	shl.b64 	%rd71, %rd70, 2;
	add.s64 	%rd72, %rd2, %rd71;
	ld.global.f32 	%f52, [%rd72];
	ld.global.f32 	%f53, [%rd64+12];
	fma.rn.f32 	%f74, %f52, %f53, %f51;
	add.s32 	%r72, %r72, 4;
$L__BB0_7:
	setp.eq.s32 	%p6, %r34, 0;
	@%p6 bra 	$L__BB0_12;
	setp.eq.s32 	%p7, %r34, 1;
	@%p7 bra 	$L__BB0_10;
	mad.lo.s32 	%r55, %r72, %r39, %r1;
	cvt.s64.s32 	%rd73, %r55;
	add.s64 	%rd74, %rd73, %rd3;
	shl.b64 	%rd75, %rd74, 2;
	add.s64 	%rd76, %rd2, %rd75;
	ld.global.f32 	%f55, [%rd76];
	add.s32 	%r56, %r72, %r4;
	cvt.u64.u32 	%rd77, %r56;
	add.s64 	%rd78, %rd77, %rd4;
	shl.b64 	%rd79, %rd78, 2;
	add.s64 	%rd80, %rd1, %rd79;
	ld.global.f32 	%f56, [%rd80];
	fma.rn.f32 	%f57, %f55, %f56, %f74;
	add.s32 	%r57, %r55, %r39;
	cvt.s64.s32 	%rd81, %r57;
	add.s64 	%rd82, %rd81, %rd3;
	shl.b64 	%rd83, %rd82, 2;
	add.s64 	%rd84, %rd2, %rd83;
	ld.global.f32 	%f58, [%rd84];
	cvt.u64.u32 	%rd85, %r4;
	cvt.u64.u32 	%rd86, %r72;
	add.s64 	%rd87, %rd86, %rd85;
	add.s64 	%rd88, %rd87, %rd4;
	shl.b64 	%rd89, %rd88, 2;
	add.s64 	%rd90, %rd1, %rd89;
	ld.global.f32 	%f59, [%rd90+4];
	fma.rn.f32 	%f74, %f58, %f59, %f57;
	add.s32 	%r72, %r72, 2;
$L__BB0_10:
	and.b32  	%r58, %r40, 1;
	setp.eq.b32 	%p8, %r58, 1;
	not.pred 	%p9, %p8;
	@%p9 bra 	$L__BB0_12;
	mad.lo.s32 	%r59, %r72, %r39, %r1;
	cvt.s64.s32 	%rd91, %r59;
	add.s64 	%rd92, %rd91, %rd3;
	shl.b64 	%rd93, %rd92, 2;
	add.s64 	%rd94, %rd2, %rd93;
	ld.global.f32 	%f60, [%rd94];
	add.s32 	%r60, %r72, %r4;
	cvt.u64.u32 	%rd95, %r60;
	add.s64 	%rd96, %rd95, %rd4;
	shl.b64 	%rd97, %rd96, 2;
	add.s64 	%rd98, %rd1, %rd97;
	ld.global.f32 	%f61, [%rd98];
	fma.rn.f32 	%f74, %f60, %f61, %f74;
$L__BB0_12:
	ld.param.u64 	%rd105, [_Z12naive_matmuliiifPKfS0_fPf_param_7];
	ld.param.f32 	%f66, [_Z12naive_matmuliiifPKfS0_fPf_param_6];
	ld.param.f32 	%f65, [_Z12naive_matmuliiifPKfS0_fPf_param_3];
	cvt.s64.s32 	%rd99, %r3;
	cvta.to.global.u64 	%rd100, %rd105;
	mad.lo.s32 	%r61, %r39, %r2, %r1;
	cvt.s64.s32 	%rd101, %r61;
	add.s64 	%rd102, %rd99, %rd101;
	shl.b64 	%rd103, %rd102, 2;
	add.s64 	%rd104, %rd100, %rd103;
	ld.global.f32 	%f62, [%rd104];
	mul.f32 	%f63, %f66, %f62;
	fma.rn.f32 	%f64, %f65, %f74, %f63;
	st.global.f32 	[%rd104], %f64;
	ret;

}
	// .globl	_Z27gemm_shared_mircokernel_fp4iiifPKfS0_fPf
.visible .entry _Z27gemm_shared_mircokernel_fp4iiifPKfS0_fPf(
	.param .u32 _Z27gemm_shared_mircokernel_fp4iiifPKfS0_fPf_param_0,
	.param .u32 _Z27gemm_shared_mircokernel_fp4iiifPKfS0_fPf_param_1,
	.param .u32 _Z27gemm_shared_mircokernel_fp4iiifPKfS0_fPf_param_2,
	.param .f32 _Z27gemm_shared_mircokernel_fp4iiifPKfS0_fPf_param_3,
	.param .u64 .ptr .align 1 _Z27gemm_shared_mircokernel_fp4iiifPKfS0_fPf_param_4,
	.param .u64 .ptr .align 1 _Z27gemm_shared_mircokernel_fp4iiifPKfS0_fPf_param_5,
	.param .f32 _Z27gemm_shared_mircokernel_fp4iiifPKfS0_fPf_param_6,
	.param .u64 .ptr .align 1 _Z27gemm_shared_mircokernel_fp4iiifPKfS0_fPf_param_7
)
.maxntid 256
{
	.reg .pred 	%p<4>;
	.reg .b16 	%rs<3>;
	.reg .b32 	%r<38>;
	.reg .b32 	%f<121>;
	.reg .b64 	%rd<27>;
	// demoted variable
	.shared .align 4 .b8 _ZZ27gemm_shared_mircokernel_fp4iiifPKfS0_fPfE2sa[4096];
	// demoted variable
	.shared .align 4 .b8 _ZZ27gemm_shared_mircokernel_fp4iiifPKfS0_fPfE2sb[4096];
	ld.param.u32 	%r16, [_Z27gemm_shared_mircokernel_fp4iiifPKfS0_fPf_param_0];
	ld.param.u32 	%r17, [_Z27gemm_shared_mircokernel_fp4iiifPKfS0_fPf_param_2];
	ld.param.f32 	%f17, [_Z27gemm_shared_mircokernel_fp4iiifPKfS0_fPf_param_3];
	ld.param.u64 	%rd8, [_Z27gemm_shared_mircokernel_fp4iiifPKfS0_fPf_param_4];
	ld.param.u64 	%rd9, [_Z27gemm_shared_mircokernel_fp4iiifPKfS0_fPf_param_5];
	ld.param.f32 	%f18, [_Z27gemm_shared_mircokernel_fp4iiifPKfS0_fPf_param_6];
	ld.param.u64 	%rd7, [_Z27gemm_shared_mircokernel_fp4iiifPKfS0_fPf_param_7];
	cvta.to.global.u64 	%rd10, %rd9;
	cvta.to.global.u64 	%rd11, %rd8;
	mov.u32 	%r1, %tid.x;
	mov.u32 	%r18, %ctaid.x;
	mov.u32 	%r19, %ctaid.y;
	shl.b32 	%r20, %r1, 2;
	and.b32  	%r2, %r20, 28;
	shr.u32 	%r3, %r1, 3;
	shl.b32 	%r21, %r18, 5;
	mul.wide.s32 	%rd12, %r21, 4;
	add.s64 	%rd26, %rd11, %rd12;
	shl.b32 	%r22, %r19, 5;
	mul.lo.s32 	%r23, %r17, %r22;
	mul.wide.s32 	%rd13, %r23, 4;
	add.s64 	%rd25, %rd10, %rd13;
	mad.lo.s32 	%r4, %r16, %r22, %r21;
	setp.lt.s32 	%p1, %r17, 1;
	mov.f32 	%f116, 0f00000000;
	mov.f32 	%f115, %f116;
	mov.f32 	%f114, %f116;
	mov.f32 	%f113, %f116;
	@%p1 bra 	$L__BB1_5;
	mad.lo.s32 	%r5, %r16, %r3, %r2;
	mad.lo.s32 	%r6, %r17, %r3, %r2;
	shl.b32 	%r25, %r1, 4;
	mov.u32 	%r26, _ZZ27gemm_shared_mircokernel_fp4iiifPKfS0_fPfE2sa;
	add.s32 	%r7, %r26, %r25;
	shl.b32 	%r27, %r2, 7;
	shl.b32 	%r28, %r3, 2;
	or.b32  	%r29, %r27, %r28;
	mov.u32 	%r30, _ZZ27gemm_shared_mircokernel_fp4iiifPKfS0_fPfE2sb;
	add.s32 	%r8, %r30, %r29;
	shl.b32 	%r9, %r16, 5;
	add.s32 	%r10, %r30, %r28;
	cvt.u16.u32 	%rs1, %r1;
	and.b16  	%rs2, %rs1, 7;
	mul.wide.u16 	%r31, %rs2, 16;
	add.s32 	%r11, %r26, %r31;
	mov.f32 	%f113, 0f00000000;
	mov.b32 	%r36, 0;
	mul.wide.s32 	%rd14, %r5, 4;
	mul.wide.u32 	%rd16, %r6, 4;
	mul.wide.s32 	%rd18, %r9, 4;
	mov.f32 	%f114, %f113;
	mov.f32 	%f115, %f113;
	mov.f32 	%f116, %f113;
$L__BB1_2:
	add.s64 	%rd15, %rd26, %rd14;
	ld.global.v4.f32 	{%f21, %f22, %f23, %f24}, [%rd15];
	add.s64 	%rd17, %rd25, %rd16;
	ld.global.v4.f32 	{%f25, %f26, %f27, %f28}, [%rd17];
	st.shared.v4.f32 	[%r7], {%f21, %f22, %f23, %f24};
	st.shared.f32 	[%r8], %f25;
	st.shared.f32 	[%r8+128], %f26;
	st.shared.f32 	[%r8+256], %f27;
	st.shared.f32 	[%r8+384], %f28;
	bar.sync 	0;
	mov.b32 	%r37, 512;
$L__BB1_3:
	add.s32 	%r33, %r10, %r37;
	ld.shared.f32 	%f29, [%r33+-512];
	add.s32 	%r34, %r11, %r37;
	ld.shared.f32 	%f30, [%r34+-512];
	fma.rn.f32 	%f31, %f29, %f30, %f113;
	ld.shared.f32 	%f32, [%r34+-508];
	fma.rn.f32 	%f33, %f29, %f32, %f114;
	ld.shared.f32 	%f34, [%r34+-504];
	fma.rn.f32 	%f35, %f29, %f34, %f115;
	ld.shared.f32 	%f36, [%r34+-500];
	fma.rn.f32 	%f37, %f29, %f36, %f116;
	ld.shared.f32 	%f38, [%r33+-384];
	ld.shared.f32 	%f39, [%r34+-384];
	fma.rn.f32 	%f40, %f38, %f39, %f31;
	ld.shared.f32 	%f41, [%r34+-380];
	fma.rn.f32 	%f42, %f38, %f41, %f33;
	ld.shared.f32 	%f43, [%r34+-376];
	fma.rn.f32 	%f44, %f38, %f43, %f35;
	ld.shared.f32 	%f45, [%r34+-372];
	fma.rn.f32 	%f46, %f38, %f45, %f37;
	ld.shared.f32 	%f47, [%r33+-256];
	ld.shared.f32 	%f48, [%r34+-256];
	fma.rn.f32 	%f49, %f47, %f48, %f40;
	ld.shared.f32 	%f50, [%r34+-252];
	fma.rn.f32 	%f51, %f47, %f50, %f42;
	ld.shared.f32 	%f52, [%r34+-248];
	fma.rn.f32 	%f53, %f47, %f52, %f44;
	ld.shared.f32 	%f54, [%r34+-244];
	fma.rn.f32 	%f55, %f47, %f54, %f46;
	ld.shared.f32 	%f56, [%r33+-128];
	ld.shared.f32 	%f57, [%r34+-128];
	fma.rn.f32 	%f58, %f56, %f57, %f49;
	ld.shared.f32 	%f59, [%r34+-124];
	fma.rn.f32 	%f60, %f56, %f59, %f51;
	ld.shared.f32 	%f61, [%r34+-120];
	fma.rn.f32 	%f62, %f56, %f61, %f53;
	ld.shared.f32 	%f63, [%r34+-116];
	fma.rn.f32 	%f64, %f56, %f63, %f55;
	ld.shared.f32 	%f65, [%r33];
	ld.shared.f32 	%f66, [%r34];
	fma.rn.f32 	%f67, %f65, %f66, %f58;
	ld.shared.f32 	%f68, [%r34+4];
	fma.rn.f32 	%f69, %f65, %f68, %f60;
	ld.shared.f32 	%f70, [%r34+8];
	fma.rn.f32 	%f71, %f65, %f70, %f62;
	ld.shared.f32 	%f72, [%r34+12];
	fma.rn.f32 	%f73, %f65, %f72, %f64;
	ld.shared.f32 	%f74, [%r33+128];
	ld.shared.f32 	%f75, [%r34+128];
	fma.rn.f32 	%f76, %f74, %f75, %f67;
	ld.shared.f32 	%f77, [%r34+132];
	fma.rn.f32 	%f78, %f74, %f77, %f69;
	ld.shared.f32 	%f79, [%r34+136];
	fma.rn.f32 	%f80, %f74, %f79, %f71;
	ld.shared.f32 	%f81, [%r34+140];
	fma.rn.f32 	%f82, %f74, %f81, %f73;
	ld.shared.f32 	%f83, [%r33+256];
	ld.shared.f32 	%f84, [%r34+256];
	fma.rn.f32 	%f85, %f83, %f84, %f76;
	ld.shared.f32 	%f86, [%r34+260];
	fma.rn.f32 	%f87, %f83, %f86, %f78;
	ld.shared.f32 	%f88, [%r34+264];
	fma.rn.f32 	%f89, %f83, %f88, %f80;
	ld.shared.f32 	%f90, [%r34+268];
	fma.rn.f32 	%f91, %f83, %f90, %f82;
	ld.shared.f32 	%f92, [%r33+384];
	ld.shared.f32 	%f93, [%r34+384];
	fma.rn.f32 	%f113, %f92, %f93, %f85;
	ld.shared.f32 	%f94, [%r34+388];
	fma.rn.f32 	%f114, %f92, %f94, %f87;
	ld.shared.f32 	%f95, [%r34+392];
	fma.rn.f32 	%f115, %f92, %f95, %f89;
	ld.shared.f32 	%f96, [%r34+396];
	fma.rn.f32 	%f116, %f92, %f96, %f91;
	add.s32 	%r37, %r37, 1024;
	setp.ne.s32 	%p2, %r37, 4608;
	@%p2 bra 	$L__BB1_3;
	bar.sync 	0;
	add.s32 	%r36, %r36, 32;
	setp.lt.s32 	%p3, %r36, %r17;
	add.s64 	%rd25, %rd25, 128;
	add.s64 	%rd26, %rd26, %rd18;
	@%p3 bra 	$L__BB1_2;
$L__BB1_5:
	cvt.s64.s32 	%rd19, %r4;
	cvta.to.global.u64 	%rd20, %rd7;
	mad.lo.s32 	%r35, %r16, %r3, %r2;
	cvt.s64.s32 	%rd21, %r35;
	add.s64 	%rd22, %rd19, %rd21;
	shl.b64 	%rd23, %rd22, 2;
	add.s64 	%rd24, %rd20, %rd23;
	ld.global.v4.f32 	{%f97, %f98, %f99, %f100}, [%rd24];
	mul.f32 	%f101, %f18, %f97;
	fma.rn.f32 	%f102, %f17, %f113, %f101;
	mul.f32 	%f103, %f18, %f98;
	fma.rn.f32 	%f104, %f17, %f114, %f103;
	mul.f32 	%f105, %f18, %f99;
	fma.rn.f32 	%f106, %f17, %f115, %f105;
	mul.f32 	%f107, %f18, %f100;
	fma.rn.f32 	%f108, %f17, %f116, %f107;
	st.global.v4.f32 	[%rd24], {%f102, %f104, %f106, %f108};
	ret;

}


// ===== COMPILED SASS (sm_100) =====

	.target	sm_100

	.elftype	@"ET_EXEC"


//--------------------- .note.nv.tkinfo           --------------------------
	.section	.note.nv.tkinfo,"",@"SHT_NOTE"
	.sectionflags	@"SHF_NOTE_NV_TKINFO"
	.tkinfo
        /*0018*/ 	.word	0x00000002
        /*0030*/ 	.string	""
        /*0030*/ 	.string	"ptxas"
        /*0030*/ 	.string	"Cuda compilation tools, release 13.0, V13.0.88"
        /*0030*/ 	.string	"Build cuda_13.0.r13.0/compiler.36424714_0"
        /*0030*/ 	.string	"-arch sm_100 -m 64 "



//--------------------- .note.nv.cuinfo           --------------------------
	.section	.note.nv.cuinfo,"",@"SHT_NOTE"
	.sectionflags	@"SHF_NOTE_NV_CUINFO"
        /*0018*/ 	.short	0x0002
        /*001a*/ 	.short	0x0064
        /*001c*/ 	.short	0x0082
	.zero		2


//--------------------- .nv.info                  --------------------------
	.section	.nv.info,"",@"SHT_CUDA_INFO"
	.align	4


	//----- nvinfo : EIATTR_REGCOUNT
	.align		4
        /*0000*/ 	.byte	0x04, 0x2f
        /*0002*/ 	.short	(.L_1 - .L_0)
	.align		4
.L_0:
        /*0004*/ 	.word	index@(_Z12naive_matmuliiifPKfS0_fPf)
        /*0008*/ 	.word	0x0000001f


	//----- nvinfo : EIATTR_FRAME_SIZE
	.align		4
.L_1:
        /*000c*/ 	.byte	0x04, 0x11
        /*000e*/ 	.short	(.L_3 - .L_2)
	.align		4
.L_2:
        /*0010*/ 	.word	index@(_Z12naive_matmuliiifPKfS0_fPf)
        /*0014*/ 	.word	0x00000000


	//----- nvinfo : EIATTR_REGCOUNT
	.align		4
.L_3:
        /*0018*/ 	.byte	0x04, 0x2f
        /*001a*/ 	.short	(.L_5 - .L_4)
	.align		4
.L_4:
        /*001c*/ 	.word	index@(_Z27gemm_shared_mircokernel_fp4iiifPKfS0_fPf)
        /*0020*/ 	.word	0x0000001f


	//----- nvinfo : EIATTR_FRAME_SIZE
	.align		4
.L_5:
        /*0024*/ 	.byte	0x04, 0x11
        /*0026*/ 	.short	(.L_7 - .L_6)
	.align		4
.L_6:
        /*0028*/ 	.word	index@(_Z27gemm_shared_mircokernel_fp4iiifPKfS0_fPf)
        /*002c*/ 	.word	0x00000000


	//----- nvinfo : EIATTR_MIN_STACK_SIZE
	.align		4
.L_7:
        /*0030*/ 	.byte	0x04, 0x12
        /*0032*/ 	.short	(.L_9 - .L_8)
	.align		4
.L_8:
        /*0034*/ 	.word	index@(_Z27gemm_shared_mircokernel_fp4iiifPKfS0_fPf)
        /*0038*/ 	.word	0x00000000


	//----- nvinfo : EIATTR_MIN_STACK_SIZE
	.align		4
.L_9:
        /*003c*/ 	.byte	0x04, 0x12
        /*003e*/ 	.short	(.L_11 - .L_10)
	.align		4
.L_10:
        /*0040*/ 	.word	index@(_Z12naive_matmuliiifPKfS0_fPf)
        /*0044*/ 	.word	0x00000000
.L_11:


//--------------------- .nv.compat                --------------------------
	.section	.nv.compat,"",@"SHT_CUDA_COMPAT_INFO"
	.align	4
        /*0000*/ 	.byte	0x02, 0x09, 0x00, 0x00, 0x02, 0x02, 0x01, 0x00, 0x02, 0x05, 0x05, 0x00, 0x03, 0x07, 0x01, 0x01
        /*0010*/ 	.byte	0x02, 0x03, 0x00, 0x00, 0x02, 0x06, 0x01, 0x00, 0x04, 0x0b, 0x08, 0x00, 0x09, 0x00, 0x00, 0x00
        /*0020*/ 	.byte	0x00, 0x00, 0x00, 0x00


//--------------------- .nv.info._Z27gemm_shared_mircokernel_fp4iiifPKfS0_fPf --------------------------
	.section	.nv.info._Z27gemm_shared_mircokernel_fp4iiifPKfS0_fPf,"",@"SHT_CUDA_INFO"
	.sectionflags	@""
	.align	4


	//----- nvinfo : EIATTR_CUDA_API_VERSION
	.align		4
        /*0000*/ 	.byte	0x04, 0x37
        /*0002*/ 	.short	(.L_13 - .L_12)
.L_12:
        /*0004*/ 	.word	0x00000082


	//----- nvinfo : EIATTR_KPARAM_INFO
	.align		4
.L_13:
        /*0008*/ 	.byte	0x04, 0x17
        /*000a*/ 	.short	(.L_15 - .L_14)
.L_14:
        /*000c*/ 	.word	0x00000000
        /*0010*/ 	.short	0x0007
        /*0012*/ 	.short	0x0028
        /*0014*/ 	.byte	0x00, 0xf5, 0x21, 0x00


	//----- nvinfo : EIATTR_KPARAM_INFO
	.align		4
.L_15:
        /*0018*/ 	.byte	0x04, 0x17
        /*001a*/ 	.short	(.L_17 - .L_16)
.L_16:
        /*001c*/ 	.word	0x00000000
        /*0020*/ 	.short	0x0006
        /*0022*/ 	.short	0x0020
        /*0024*/ 	.byte	0x00, 0xf0, 0x11, 0x00


	//----- nvinfo : EIATTR_KPARAM_INFO
	.align		4
.L_17:
        /*0028*/ 	.byte	0x04, 0x17
        /*002a*/ 	.short	(.L_19 - .L_18)
.L_18:
        /*002c*/ 	.word	0x00000000
        /*0030*/ 	.short	0x0005
        /*0032*/ 	.short	0x0018
        /*0034*/ 	.byte	0x00, 0xf5, 0x21, 0x00


	//----- nvinfo : EIATTR_KPARAM_INFO
	.align		4
.L_19:
        /*0038*/ 	.byte	0x04, 0x17
        /*003a*/ 	.short	(.L_21 - .L_20)
.L_20:
        /*003c*/ 	.word	0x00000000
        /*0040*/ 	.short	0x0004
        /*0042*/ 	.short	0x0010
        /*0044*/ 	.byte	0x00, 0xf5, 0x21, 0x00


	//----- nvinfo : EIATTR_KPARAM_INFO
	.align		4
.L_21:
        /*0048*/ 	.byte	0x04, 0x17
        /*004a*/ 	.short	(.L_23 - .L_22)
.L_22:
        /*004c*/ 	.word	0x00000000
        /*0050*/ 	.short	0x0003
        /*0052*/ 	.short	0x000c
        /*0054*/ 	.byte	0x00, 0xf0, 0x11, 0x00


	//----- nvinfo : EIATTR_KPARAM_INFO
	.align		4
.L_23:
        /*0058*/ 	.byte	0x04, 0x17
        /*005a*/ 	.short	(.L_25 - .L_24)
.L_24:
        /*005c*/ 	.word	0x00000000
        /*0060*/ 	.short	0x0002
        /*0062*/ 	.short	0x0008
        /*0064*/ 	.byte	0x00, 0xf0, 0x11, 0x00


	//----- nvinfo : EIATTR_KPARAM_INFO
	.align		4
.L_25:
        /*0068*/ 	.byte	0x04, 0x17
        /*006a*/ 	.short	(.L_27 - .L_26)
.L_26:
        /*006c*/ 	.word	0x00000000
        /*0070*/ 	.short	0x0001
        /*0072*/ 	.short	0x0004
        /*0074*/ 	.byte	0x00, 0xf0, 0x11, 0x00


	//----- nvinfo : EIATTR_KPARAM_INFO
	.align		4
.L_27:
        /*0078*/ 	.byte	0x04, 0x17
        /*007a*/ 	.short	(.L_29 - .L_28)
.L_28:
        /*007c*/ 	.word	0x00000000
        /*0080*/ 	.short	0x0000
        /*0082*/ 	.short	0x0000
        /*0084*/ 	.byte	0x00, 0xf0, 0x11, 0x00


	//----- nvinfo : EIATTR_SPARSE_MMA_MASK
	.align		4
.L_29:
        /*0088*/ 	.byte	0x03, 0x50
        /*008a*/ 	.short	0x0000


	//----- nvinfo : EIATTR_MAXREG_COUNT
	.align		4
        /*008c*/ 	.byte	0x03, 0x1b
        /*008e*/ 	.short	0x00ff


	//----- nvinfo : EIATTR_NUM_BARRIERS
	.align		4
        /*0090*/ 	.byte	0x02, 0x4c
        /*0092*/ 	.byte	0x01
	.zero		1


	//----- nvinfo : EIATTR_MERCURY_ISA_VERSION
	.align		4
        /*0094*/ 	.byte	0x03, 0x5f
        /*0096*/ 	.short	0x0101


	//----- nvinfo : EIATTR_VRC_CTA_INIT_COUNT
	.align		4
        /*0098*/ 	.byte	0x02, 0x4a
	.zero		1
	.zero		1


	//----- nvinfo : EIATTR_EXIT_INSTR_OFFSETS
	.align		4
        /*009c*/ 	.byte	0x04, 0x1c
        /*009e*/ 	.short	(.L_31 - .L_30)


	//   ....[0]....
.L_30:
        /*00a0*/ 	.word	0x00000890


	//----- nvinfo : EIATTR_MAX_THREADS
	.align		4
.L_31:
        /*00a4*/ 	.byte	0x04, 0x05
        /*00a6*/ 	.short	(.L_33 - .L_32)
.L_32:
        /*00a8*/ 	.word	0x00000100
        /*00ac*/ 	.word	0x00000001
        /*00b0*/ 	.word	0x00000001


	//----- nvinfo : EIATTR_CBANK_PARAM_SIZE
	.align		4
.L_33:
        /*00b4*/ 	.byte	0x03, 0x19
        /*00b6*/ 	.short	0x0030


	//----- nvinfo : EIATTR_PARAM_CBANK
	.align		4
        /*00b8*/ 	.byte	0x04, 0x0a
        /*00ba*/ 	.short	(.L_35 - .L_34)
	.align		4
.L_34:
        /*00bc*/ 	.word	index@(.nv.constant0._Z27gemm_shared_mircokernel_fp4iiifPKfS0_fPf)
        /*00c0*/ 	.short	0x0380
        /*00c2*/ 	.short	0x0030


	//----- nvinfo : EIATTR_SW_WAR
	.align		4
.L_35:
        /*00c4*/ 	.byte	0x04, 0x36
        /*00c6*/ 	.short	(.L_37 - .L_36)
.L_36:
        /*00c8*/ 	.word	0x00000008
.L_37:


//--------------------- .nv.info._Z12naive_matmuliiifPKfS0_fPf --------------------------
	.section	.nv.info._Z12naive_matmuliiifPKfS0_fPf,"",@"SHT_CUDA_INFO"
	.sectionflags	@""
	.align	4


	//----- nvinfo : EIATTR_CUDA_API_VERSION
	.align		4
        /*0000*/ 	.byte	0x04, 0x37
        /*0002*/ 	.short	(.L_39 - .L_38)
.L_38:
        /*0004*/ 	.word	0x00000082


	//----- nvinfo : EIATTR_KPARAM_INFO
	.align		4
.L_39:
        /*0008*/ 	.byte	0x04, 0x17
        /*000a*/ 	.short	(.L_41 - .L_40)
.L_40:
        /*000c*/ 	.word	0x00000000
        /*0010*/ 	.short	0x0007
        /*0012*/ 	.short	0x0028
        /*0014*/ 	.byte	0x00, 0xf5, 0x21, 0x00


	//----- nvinfo : EIATTR_KPARAM_INFO
	.align		4
.L_41:
        /*0018*/ 	.byte	0x04, 0x17
        /*001a*/ 	.short	(.L_43 - .L_42)
.L_42:
        /*001c*/ 	.word	0x00000000
        /*0020*/ 	.short	0x0006
        /*0022*/ 	.short	0x0020
        /*0024*/ 	.byte	0x00, 0xf0, 0x11, 0x00


	//----- nvinfo : EIATTR_KPARAM_INFO
	.align		4
.L_43:
        /*0028*/ 	.byte	0x04, 0x17
        /*002a*/ 	.short	(.L_45 - .L_44)
.L_44:
        /*002c*/ 	.word	0x00000000
        /*0030*/ 	.short	0x0005
        /*0032*/ 	.short	0x0018
        /*0034*/ 	.byte	0x00, 0xf5, 0x21, 0x00


	//----- nvinfo : EIATTR_KPARAM_INFO
	.align		4
.L_45:
        /*0038*/ 	.byte	0x04, 0x17
        /*003a*/ 	.short	(.L_47 - .L_46)
.L_46:
        /*003c*/ 	.word	0x00000000
        /*0040*/ 	.short	0x0004
        /*0042*/ 	.short	0x0010
        /*0044*/ 	.byte	0x00, 0xf5, 0x21, 0x00


	//----- nvinfo : EIATTR_KPARAM_INFO
	.align		4
.L_47:
        /*0048*/ 	.byte	0x04, 0x17
        /*004a*/ 	.short	(.L_49 - .L_48)
.L_48:
        /*004c*/ 	.word	0x00000000
        /*0050*/ 	.short	0x0003
        /*0052*/ 	.short	0x000c
        /*0054*/ 	.byte	0x00, 0xf0, 0x11, 0x00


	//----- nvinfo : EIATTR_KPARAM_INFO
	.align		4
.L_49:
        /*0058*/ 	.byte	0x04, 0x17
        /*005a*/ 	.short	(.L_51 - .L_50)
.L_50:
        /*005c*/ 	.word	0x00000000
        /*0060*/ 	.short	0x0002
        /*0062*/ 	.short	0x0008
        /*0064*/ 	.byte	0x00, 0xf0, 0x11, 0x00


	//----- nvinfo : EIATTR_KPARAM_INFO
	.align		4
.L_51:
        /*0068*/ 	.byte	0x04, 0x17
        /*006a*/ 	.short	(.L_53 - .L_52)
.L_52:
        /*006c*/ 	.word	0x00000000
        /*0070*/ 	.short	0x0001
        /*0072*/ 	.short	0x0004
        /*0074*/ 	.byte	0x00, 0xf0, 0x11, 0x00


	//----- nvinfo : EIATTR_KPARAM_INFO
	.align		4
.L_53:
        /*0078*/ 	.byte	0x04, 0x17
        /*007a*/ 	.short	(.L_55 - .L_54)
.L_54:
        /*007c*/ 	.word	0x00000000
        /*0080*/ 	.short	0x0000
        /*0082*/ 	.short	0x0000
        /*0084*/ 	.byte	0x00, 0xf0, 0x11, 0x00


	//----- nvinfo : EIATTR_SPARSE_MMA_MASK
	.align		4
.L_55:
        /*0088*/ 	.byte	0x03, 0x50
        /*008a*/ 	.short	0x0000


	//----- nvinfo : EIATTR_MAXREG_COUNT
	.align		4
        /*008c*/ 	.byte	0x03, 0x1b
        /*008e*/ 	.short	0x00ff


	//----- nvinfo : EIATTR_MERCURY_ISA_VERSION
	.align		4
        /*0090*/ 	.byte	0x03, 0x5f
        /*0092*/ 	.short	0x0101


	//----- nvinfo : EIATTR_VRC_CTA_INIT_COUNT
	.align		4
        /*0094*/ 	.byte	0x02, 0x4a
	.zero		1
	.zero		1


	//----- nvinfo : EIATTR_EXIT_INSTR_OFFSETS
	.align		4
        /*0098*/ 	.byte	0x04, 0x1c
        /*009a*/ 	.short	(.L_57 - .L_56)


	//   ....[0]....
.L_56:
        /*009c*/ 	.word	0x00000de0


	//----- nvinfo : EIATTR_CBANK_PARAM_SIZE
	.align		4
.L_57:
        /*00a0*/ 	.byte	0x03, 0x19
        /*00a2*/ 	.short	0x0030


	//----- nvinfo : EIATTR_PARAM_CBANK
	.align		4
        /*00a4*/ 	.byte	0x04, 0x0a
        /*00a6*/ 	.short	(.L_59 - .L_58)
	.align		4
.L_58:
        /*00a8*/ 	.word	index@(.nv.constant0._Z12naive_matmuliiifPKfS0_fPf)
        /*00ac*/ 	.short	0x0380
        /*00ae*/ 	.short	0x0030


	//----- nvinfo : EIATTR_SW_WAR
	.align		4
.L_59:
        /*00b0*/ 	.byte	0x04, 0x36
        /*00b2*/ 	.short	(.L_61 - .L_60)
.L_60:
        /*00b4*/ 	.word	0x00000008
.L_61:


//--------------------- .nv.callgraph             --------------------------
	.section	.nv.callgraph,"",@"SHT_CUDA_CALLGRAPH"
	.align	4
	.sectionentsize	8
	.align		4
        /*0000*/ 	.word	0x00000000
	.align		4
        /*0004*/ 	.word	0xffffffff
	.align		4
        /*0008*/ 	.word	0x00000000
	.align		4
        /*000c*/ 	.word	0xfffffffe
	.align		4
        /*0010*/ 	.word	0x00000000
	.align		4
        /*0014*/ 	.word	0xfffffffd
	.align		4
        /*0018*/ 	.word	0x00000000
	.align		4
        /*001c*/ 	.word	0xfffffffc


//--------------------- .text._Z27gemm_shared_mircokernel_fp4iiifPKfS0_fPf --------------------------
	.section	.text._Z27gemm_shared_mircokernel_fp4iiifPKfS0_fPf,"ax",@progbits
	.align	128
        .global         _Z27gemm_shared_mircokernel_fp4iiifPKfS0_fPf
        .type           _Z27gemm_shared_mircokernel_fp4iiifPKfS0_fPf,@function
        .size           _Z27gemm_shared_mircokernel_fp4iiifPKfS0_fPf,(.L_x_10 - _Z27gemm_shared_mircokernel_fp4iiifPKfS0_fPf)
        .other          _Z27gemm_shared_mircokernel_fp4iiifPKfS0_fPf,@"STO_CUDA_ENTRY STV_DEFAULT"
_Z27gemm_shared_mircokernel_fp4iiifPKfS0_fPf:
.text._Z27gemm_shared_mircokernel_fp4iiifPKfS0_fPf:
[----:B------:R-:W-:Y:S01]  /*0000*/  LDC R1, c[0x0][0x37c] ;  /* 0x0000df00ff017b82 */ /* 0x000fe20000000800 */
[----:B------:R-:W0:Y:S07]  /*0010*/  S2R R16, SR_TID.X ;  /* 0x0000000000107919 */ /* 0x000e2e0000002100 */
[----:B------:R-:W1:Y:S01]  /*0020*/  S2UR UR9, SR_CTAID.Y ;  /* 0x00000000000979c3 */ /* 0x000e620000002600 */
[----:B------:R-:W2:Y:S01]  /*0030*/  LDCU UR13, c[0x0][0x388] ;  /* 0x00007100ff0d77ac */ /* 0x000ea20008000800 */
[----:B------:R-:W-:Y:S01]  /*0040*/  HFMA2 R22, -RZ, RZ, 0, 0 ;  /* 0x00000000ff167431 */ /* 0x000fe200000001ff */
[----:B------:R-:W-:-:S02]  /*0050*/  MOV R21, RZ ;  /* 0x000000ff00157202 */ /* 0x000fc40000000f00 */
[----:B------:R-:W-:Y:S01]  /*0060*/  CS2R R12, SRZ ;  /* 0x00000000000c7805 */ /* 0x000fe2000001ff00 */
[----:B------:R-:W3:Y:S02]  /*0070*/  LDCU.128 UR4, c[0x0][0x390] ;  /* 0x00007200ff0477ac */ /* 0x000ee40008000c00 */
[----:B------:R-:W4:Y:S01]  /*0080*/  S2UR UR8, SR_CTAID.X ;  /* 0x00000000000879c3 */ /* 0x000f220000002500 */
[----:B------:R-:W5:Y:S01]  /*0090*/  LDCU UR16, c[0x0][0x380] ;  /* 0x00007000ff1077ac */ /* 0x000f620008000800 */
[----:B------:R-:W0:Y:S01]  /*00a0*/  LDCU.64 UR14, c[0x0][0x358] ;  /* 0x00006b00ff0e77ac */ /* 0x000e220008000a00 */
[----:B--2---:R-:W-:Y:S02]  /*00b0*/  UISETP.GE.AND UP0, UPT, UR13, 0x1, UPT ;  /* 0x000000010d00788c */ /* 0x004fe4000bf06270 */
[----:B-1----:R-:W-:-:S04]  /*00c0*/  USHF.L.U32 UR9, UR9, 0x5, URZ ;  /* 0x0000000509097899 */ /* 0x002fc800080006ff */
[----:B------:R-:W-:Y:S01]  /*00d0*/  UIMAD UR10, UR9, UR13, URZ ;  /* 0x0000000d090a72a4 */ /* 0x000fe2000f8e02ff */
[----:B0-----:R-:W-:Y:S01]  /*00e0*/  SHF.L.U32 R20, R16, 0x2, RZ ;  /* 0x0000000210147819 */ /* 0x001fe200000006ff */
[----:B----4-:R-:W-:Y:S01]  /*00f0*/  USHF.L.U32 UR8, UR8, 0x5, URZ ;  /* 0x0000000508087899 */ /* 0x010fe200080006ff */
[----:B------:R-:W-:Y:S01]  /*0100*/  SHF.R.U32.HI R19, RZ, 0x3, R16 ;  /* 0x00000003ff137819 */ /* 0x000fe20000011610 */
[----:B---3--:R-:W-:Y:S01]  /*0110*/  UIMAD.WIDE UR6, UR10, 0x4, UR6 ;  /* 0x000000040a0678a5 */ /* 0x008fe2000f8e0206 */
[----:B------:R-:W-:Y:S01]  /*0120*/  LOP3.LUT R20, R20, 0x1c, RZ, 0xc0, !PT ;  /* 0x0000001c14147812 */ /* 0x000fe200078ec0ff */
[----:B------:R-:W-:Y:S02]  /*0130*/  UIMAD.WIDE UR4, UR8, 0x4, UR4 ;  /* 0x00000004080478a5 */ /* 0x000fe4000f8e0204 */
[----:B-----5:R-:W-:Y:S01]  /*0140*/  UIMAD UR10, UR9, UR16, UR8 ;  /* 0x00000010090a72a4 */ /* 0x020fe2000f8e0208 */
[----:B------:R-:W-:Y:S11]  /*0150*/  BRA.U !UP0, `(.L_x_0) ;  /* 0x0000000508787547 */ /* 0x000ff6000b800000 */
[----:B------:R-:W0:Y:S01]  /*0160*/  S2UR UR11, SR_CgaCtaId ;  /* 0x00000000000b79c3 */ /* 0x000e220000008800 */
[----:B------:R-:W-:Y:S01]  /*0170*/  UMOV UR8, UR4 ;  /* 0x0000000400087c82 */ /* 0x000fe20008000000 */
[----:B------:R-:W-:Y:S01]  /*0180*/  UMOV UR4, 0x400 ;  /* 0x0000040000047882 */ /* 0x000fe20000000000 */
[----:B------:R-:W-:Y:S01]  /*0190*/  UMOV UR9, UR5 ;  /* 0x0000000500097c82 */ /* 0x000fe20008000000 */
[----:B------:R-:W-:Y:S01]  /*01a0*/  UIADD3 UR5, UPT, UPT, UR4, 0x1000, URZ ;  /* 0x0000100004057890 */ /* 0x000fe2000fffe0ff */
[----:B------:R-:W-:Y:S01]  /*01b0*/  SHF.L.U32 R2, R20, 0x7, RZ ;  /* 0x0000000714027819 */ /* 0x000fe200000006ff */
[C-C-:B------:R-:W-:Y:S01]  /*01c0*/  IMAD R18, R19.reuse, UR16, R20.reuse ;  /* 0x0000001013127c24 */ /* 0x140fe2000f8e0214 */
[C---:B------:R-:W-:Y:S01]  /*01d0*/  SHF.L.U32 R5, R19.reuse, 0x2, RZ ;  /* 0x0000000213057819 */ /* 0x040fe200000006ff */
[----:B------:R-:W-:Y:S01]  /*01e0*/  IMAD R17, R19, UR13, R20 ;  /* 0x0000000d13117c24 */ /* 0x000fe2000f8e0214 */
[----:B------:R-:W-:Y:S02]  /*01f0*/  LOP3.LUT R3, R16, 0x7, RZ, 0xc0, !PT ;  /* 0x0000000710037812 */ /* 0x000fe400078ec0ff */
[----:B------:R-:W-:-:S02]  /*0200*/  CS2R R12, SRZ ;  /* 0x00000000000c7805 */ /* 0x000fc4000001ff00 */
[----:B------:R-:W-:Y:S01]  /*0210*/  MOV R21, RZ ;  /* 0x000000ff00157202 */ /* 0x000fe20000000f00 */
[----:B------:R-:W-:Y:S01]  /*0220*/  USHF.L.U32 UR12, UR16, 0x5, URZ ;  /* 0x00000005100c7899 */ /* 0x000fe200080006ff */
[----:B------:R-:W-:Y:S02]  /*0230*/  MOV R22, RZ ;  /* 0x000000ff00167202 */ /* 0x000fe40000000f00 */
[----:B------:R-:W-:Y:S01]  /*0240*/  LOP3.LUT R2, R2, R5, RZ, 0xfc, !PT ;  /* 0x0000000502027212 */ /* 0x000fe200078efcff */
[----:B0-----:R-:W-:Y:S02]  /*0250*/  ULEA UR5, UR11, UR5, 0x18 ;  /* 0x000000050b057291 */ /* 0x001fe4000f8ec0ff */
[----:B------:R-:W-:-:S04]  /*0260*/  ULEA UR4, UR11, UR4, 0x18 ;  /* 0x000000040b047291 */ /* 0x000fc8000f8ec0ff */
[----:B------:R-:W-:Y:S02]  /*0270*/  IADD3 R0, PT, PT, R5, UR5, RZ ;  /* 0x0000000505007c10 */ /* 0x000fe4000fffe0ff */
[----:B------:R-:W-:Y:S02]  /*0280*/  LEA R16, R16, UR4, 0x4 ;  /* 0x0000000410107c11 */ /* 0x000fe4000f8e20ff */
[----:B------:R-:W-:Y:S01]  /*0290*/  LEA R3, R3, UR4, 0x4 ;  /* 0x0000000403037c11 */ /* 0x000fe2000f8e20ff */
[----:B------:R-:W-:-:S06]  /*02a0*/  UMOV UR4, URZ ;  /* 0x000000ff00047c82 */ /* 0x000fcc0008000000 */
.L_x_2:
[----:B------:R-:W-:Y:S01]  /*02b0*/  HFMA2 R5, -RZ, RZ, 0, 2.384185791015625e-07 ;  /* 0x00000004ff057431 */ /* 0x000fe200000001ff */
[----:B------:R-:W-:Y:S01]  /*02c0*/  MOV R8, UR6 ;  /* 0x0000000600087c02 */ /* 0x000fe20008000f00 */
[----:B------:R-:W0:Y:S01]  /*02d0*/  LDCU UR11, c[0x0][0x388] ;  /* 0x00007100ff0b77ac */ /* 0x000e220008000800 */
[----:B------:R-:W-:-:S03]  /*02e0*/  MOV R9, UR7 ;  /* 0x0000000700097c02 */ /* 0x000fc60008000f00 */
[----:B------:R-:W-:-:S04]  /*02f0*/  IMAD.WIDE.U32 R8, R17, 0x4, R8 ;  /* 0x0000000411087825 */ /* 0x000fc800078e0008 */
[----:B------:R-:W-:Y:S02]  /*0300*/  IMAD.WIDE R4, R18, R5, UR8 ;  /* 0x0000000812047e25 */ /* 0x000fe4000f8e0205 */
[----:B------:R-:W2:Y:S04]  /*0310*/  LDG.E.128 R8, desc[UR14][R8.64] ;  /* 0x0000000e08087981 */ /* 0x000ea8000c1e1d00 */
[----:B------:R-:W3:Y:S01]  /*0320*/  LDG.E.128 R4, desc[UR14][R4.64] ;  /* 0x0000000e04047981 */ /* 0x000ee2000c1e1d00 */
[----:B------:R-:W-:-:S04]  /*0330*/  UIADD3 UR4, UPT, UPT, UR4, 0x20, URZ ;  /* 0x0000002004047890 */ /* 0x000fc8000fffe0ff */
[----:B0-----:R-:W-:-:S03]  /*0340*/  UISETP.GE.AND UP0, UPT, UR4, UR11, UPT ;  /* 0x0000000b0400728c */ /* 0x001fc6000bf06270 */
[----:B------:R-:W-:Y:S01]  /*0350*/  UMOV UR11, 0x200 ;  /* 0x00000200000b7882 */ /* 0x000fe20000000000 */
[----:B---3--:R0:W-:Y:S04]  /*0360*/  STS.128 [R16], R4 ;  /* 0x0000000410007388 */ /* 0x0081e80000000c00 */
[----:B--2---:R0:W-:Y:S04]  /*0370*/  STS [R2+UR5], R8 ;  /* 0x0000000802007988 */ /* 0x0041e80008000805 */
[----:B------:R0:W-:Y:S04]  /*0380*/  STS [R2+UR5+0x80], R9 ;  /* 0x0000800902007988 */ /* 0x0001e80008000805 */
[----:B------:R0:W-:Y:S04]  /*0390*/  STS [R2+UR5+0x100], R10 ;  /* 0x0001000a02007988 */ /* 0x0001e80008000805 */
[----:B------:R0:W-:Y:S01]  /*03a0*/  STS [R2+UR5+0x180], R11 ;  /* 0x0001800b02007988 */ /* 0x0001e20008000805 */
[----:B------:R-:W-:Y:S06]  /*03b0*/  BAR.SYNC.DEFER_BLOCKING 0x0 ;  /* 0x0000000000007b1d */ /* 0x000fec0000010000 */
.L_x_1:
[----:B------:R-:W-:Y:S04]  /*03c0*/  LDS R28, [R0+UR11+-0x200] ;  /* 0xfffe000b001c7984 */ /* 0x000fe80008000800 */
[----:B0-----:R-:W0:Y:S04]  /*03d0*/  LDS.128 R4, [R3+UR11+-0x200] ;  /* 0xfffe000b03047984 */ /* 0x001e280008000c00 */
[----:B------:R-:W-:Y:S04]  /*03e0*/  LDS R24, [R0+UR11+-0x180] ;  /* 0xfffe800b00187984 */ /* 0x000fe80008000800 */
[----:B------:R-:W1:Y:S04]  /*03f0*/  LDS.128 R8, [R3+UR11+-0x180] ;  /* 0xfffe800b03087984 */ /* 0x000e680008000c00 */
[----:B------:R-:W-:Y:S01]  /*0400*/  LDS R23, [R0+UR11+-0x100] ;  /* 0xffff000b00177984 */ /* 0x000fe20008000800 */
[C---:B0-----:R-:W-:Y:S01]  /*0410*/  FFMA R27, R28.reuse, R4, R13 ;  /* 0x000000041c1b7223 */ /* 0x041fe2000000000d */
[C---:B------:R-:W-:Y:S01]  /*0420*/  FFMA R26, R28.reuse, R5, R12 ;  /* 0x000000051c1a7223 */ /* 0x040fe2000000000c */
[C---:B------:R-:W-:Y:S01]  /*0430*/  FFMA R25, R28.reuse, R6, R21 ;  /* 0x000000061c197223 */ /* 0x040fe20000000015 */
[----:B------:R-:W0:Y:S01]  /*0440*/  LDS.128 R12, [R3+UR11+-0x100] ;  /* 0xffff000b030c7984 */ /* 0x000e220008000c00 */
[----:B------:R-:W-:-:S03]  /*0450*/  FFMA R22, R28, R7, R22 ;  /* 0x000000071c167223 */ /* 0x000fc60000000016 */
[----:B------:R-:W-:Y:S01]  /*0460*/  LDS R21, [R0+UR11+-0x80] ;  /* 0xffff800b00157984 */ /* 0x000fe20008000800 */
[C---:B-1----:R-:W-:Y:S01]  /*0470*/  FFMA R8, R24.reuse, R8, R27 ;  /* 0x0000000818087223 */ /* 0x042fe2000000001b */
[C---:B------:R-:W-:Y:S01]  /*0480*/  FFMA R26, R24.reuse, R9, R26 ;  /* 0x00000009181a7223 */ /* 0x040fe2000000001a */
[C---:B------:R-:W-:Y:S01]  /*0490*/  FFMA R25, R24.reuse, R10, R25 ;  /* 0x0000000a18197223 */ /* 0x040fe20000000019 */
[----:B------:R-:W1:Y:S01]  /*04a0*/  LDS.128 R4, [R3+UR11+-0x80] ;  /* 0xffff800b03047984 */ /* 0x000e620008000c00 */
[----:B------:R-:W-:-:S03]  /*04b0*/  FFMA R22, R24, R11, R22 ;  /* 0x0000000b18167223 */ /* 0x000fc60000000016 */
[----:B------:R-:W-:Y:S01]  /*04c0*/  LDS R24, [R0+UR11] ;  /* 0x0000000b00187984 */ /* 0x000fe20008000800 */
[C---:B0-----:R-:W-:Y:S01]  /*04d0*/  FFMA R12, R23.reuse, R12, R8 ;  /* 0x0000000c170c7223 */ /* 0x041fe20000000008 */
[C---:B------:R-:W-:Y:S02]  /*04e0*/  FFMA R26, R23.reuse, R13, R26 ;  /* 0x0000000d171a7223 */ /* 0x040fe4000000001a */
[----:B------:R-:W0:Y:S01]  /*04f0*/  LDS.128 R8, [R3+UR11] ;  /* 0x0000000b03087984 */ /* 0x000e220008000c00 */
[C---:B------:R-:W-:Y:S01]  /*0500*/  FFMA R25, R23.reuse, R14, R25 ;  /* 0x0000000e17197223 */ /* 0x040fe20000000019 */
[----:B------:R-:W-:Y:S02]  /*0510*/  FFMA R28, R23, R15, R22 ;  /* 0x0000000f171c7223 */ /* 0x000fe40000000016 */
[----:B------:R-:W-:Y:S01]  /*0520*/  LDS R22, [R0+UR11+0x80] ;  /* 0x0000800b00167984 */ /* 0x000fe20008000800 */
[C---:B-1----:R-:W-:Y:S01]  /*0530*/  FFMA R23, R21.reuse, R4, R12 ;  /* 0x0000000415177223 */ /* 0x042fe2000000000c */
[----:B------:R-:W-:-:S02]  /*0540*/  FFMA R26, R21, R5, R26 ;  /* 0x00000005151a7223 */ /* 0x000fc4000000001a */
[----:B------:R-:W1:Y:S01]  /*0550*/  LDS.128 R12, [R3+UR11+0x80] ;  /* 0x0000800b030c7984 */ /* 0x000e620008000c00 */
[C---:B------:R-:W-:Y:S01]  /*0560*/  FFMA R25, R21.reuse, R6, R25 ;  /* 0x0000000615197223 */ /* 0x040fe20000000019 */
[----:B------:R-:W-:Y:S02]  /*0570*/  FFMA R28, R21, R7, R28 ;  /* 0x00000007151c7223 */ /* 0x000fe4000000001c */
[----:B------:R-:W-:Y:S04]  /*0580*/  LDS R21, [R0+UR11+0x100] ;  /* 0x0001000b00157984 */ /* 0x000fe80008000800 */
[----:B------:R-:W2:Y:S01]  /*0590*/  LDS.128 R4, [R3+UR11+0x100] ;  /* 0x0001000b03047984 */ /* 0x000ea20008000c00 */
[C---:B0-----:R-:W-:Y:S01]  /*05a0*/  FFMA R23, R24.reuse, R8, R23 ;  /* 0x0000000818177223 */ /* 0x041fe20000000017 */
[C---:B------:R-:W-:Y:S01]  /*05b0*/  FFMA R26, R24.reuse, R9, R26 ;  /* 0x00000009181a7223 */ /* 0x040fe2000000001a */
[C---:B------:R-:W-:Y:S01]  /*05c0*/  FFMA R25, R24.reuse, R10, R25 ;  /* 0x0000000a18197223 */ /* 0x040fe20000000019 */
[----:B------:R-:W-:-:S02]  /*05d0*/  FFMA R28, R24, R11, R28 ;  /* 0x0000000b181c7223 */ /* 0x000fc4000000001c */
[----:B------:R-:W-:Y:S01]  /*05e0*/  LDS.128 R8, [R3+UR11+0x180] ;  /* 0x0001800b03087984 */ /* 0x000fe20008000c00 */
[C---:B-1----:R-:W-:Y:S01]  /*05f0*/  FFMA R12, R22.reuse, R12, R23 ;  /* 0x0000000c160c7223 */ /* 0x042fe20000000017 */
[C---:B------:R-:W-:Y:S02]  /*0600*/  FFMA R26, R22.reuse, R13, R26 ;  /* 0x0000000d161a7223 */ /* 0x040fe4000000001a */
[----:B------:R-:W0:Y:S01]  /*0610*/  LDS R23, [R0+UR11+0x180] ;  /* 0x0001800b00177984 */ /* 0x000e220008000800 */
[----:B------:R-:W-:Y:S01]  /*0620*/  UIADD3 UR11, UPT, UPT, UR11, 0x400, URZ ;  /* 0x000004000b0b7890 */ /* 0x000fe2000fffe0ff */
[C---:B------:R-:W-:Y:S01]  /*0630*/  FFMA R25, R22.reuse, R14, R25 ;  /* 0x0000000e16197223 */ /* 0x040fe20000000019 */
[----:B------:R-:W-:Y:S02]  /*0640*/  FFMA R28, R22, R15, R28 ;  /* 0x0000000f161c7223 */ /* 0x000fe4000000001c */
[----:B------:R-:W-:Y:S01]  /*0650*/  UISETP.NE.AND UP1, UPT, UR11, 0x1200, UPT ;  /* 0x000012000b00788c */ /* 0x000fe2000bf25270 */
[C---:B--2---:R-:W-:Y:S01]  /*0660*/  FFMA R4, R21.reuse, R4, R12 ;  /* 0x0000000415047223 */ /* 0x044fe2000000000c */
[C---:B------:R-:W-:Y:S01]  /*0670*/  FFMA R26, R21.reuse, R5, R26 ;  /* 0x00000005151a7223 */ /* 0x040fe2000000001a */
[C---:B------:R-:W-:Y:S01]  /*0680*/  FFMA R25, R21.reuse, R6, R25 ;  /* 0x0000000615197223 */ /* 0x040fe20000000019 */
[----:B------:R-:W-:Y:S01]  /*0690*/  FFMA R28, R21, R7, R28 ;  /* 0x00000007151c7223 */ /* 0x000fe2000000001c */
[C---:B0-----:R-:W-:Y:S01]  /*06a0*/  FFMA R13, R23.reuse, R8, R4 ;  /* 0x00000008170d7223 */ /* 0x041fe20000000004 */
[C---:B------:R-:W-:Y:S01]  /*06b0*/  FFMA R12, R23.reuse, R9, R26 ;  /* 0x00000009170c7223 */ /* 0x040fe2000000001a */
[C---:B------:R-:W-:Y:S01]  /*06c0*/  FFMA R21, R23.reuse, R10, R25 ;  /* 0x0000000a17157223 */ /* 0x040fe20000000019 */
[----:B------:R-:W-:Y:S01]  /*06d0*/  FFMA R22, R23, R11, R28 ;  /* 0x0000000b17167223 */ /* 0x000fe2000000001c */
[----:B------:R-:W-:Y:S06]  /*06e0*/  BRA.U UP1, `(.L_x_1) ;  /* 0xfffffffd01347547 */ /* 0x000fec000b83ffff */
[----:B------:R-:W-:Y:S01]  /*06f0*/  BAR.SYNC.DEFER_BLOCKING 0x0 ;  /* 0x0000000000007b1d */ /* 0x000fe20000010000 */
[----:B------:R-:W-:Y:S02]  /*0700*/  UIADD3 UR6, UP1, UPT, UR6, 0x80, URZ ;  /* 0x0000008006067890 */ /* 0x000fe4000ff3e0ff */
[----:B------:R-:W-:Y:S02]  /*0710*/  UIMAD.WIDE UR8, UR12, 0x4, UR8 ;  /* 0x000000040c0878a5 */ /* 0x000fe4000f8e0208 */
[----:B------:R-:W-:Y:S01]  /*0720*/  UIADD3.X UR7, UPT, UPT, URZ, UR7, URZ, UP1, !UPT ;  /* 0x00000007ff077290 */ /* 0x000fe20008ffe4ff */
[----:B------:R-:W-:Y:S11]  /*0730*/  BRA.U !UP0, `(.L_x_2) ;  /* 0xfffffff908dc7547 */ /* 0x000ff6000b83ffff */
.L_x_0:
[----:B------:R-:W0:Y:S01]  /*0740*/  LDCU UR6, c[0x0][0x380] ;  /* 0x00007000ff0677ac */ /* 0x000e220008000800 */
[----:B------:R-:W-:Y:S01]  /*0750*/  MOV R5, UR10 ;  /* 0x0000000a00057c02 */ /* 0x000fe20008000f00 */
[----:B------:R-:W1:Y:S01]  /*0760*/  LDCU.64 UR4, c[0x0][0x3a8] ;  /* 0x00007500ff0477ac */ /* 0x000e620008000a00 */
[----:B0-----:R-:W-:-:S05]  /*0770*/  IMAD R3, R19, UR6, R20 ;  /* 0x0000000613037c24 */ /* 0x001fca000f8e0214 */
[----:B------:R-:W-:Y:S02]  /*0780*/  SHF.R.S32.HI R0, RZ, 0x1f, R3 ;  /* 0x0000001fff007819 */ /* 0x000fe40000011403 */
[----:B------:R-:W-:-:S04]  /*0790*/  IADD3 R3, P0, PT, R3, UR10, RZ ;  /* 0x0000000a03037c10 */ /* 0x000fc8000ff1e0ff */
[----:B------:R-:W-:Y:S02]  /*07a0*/  LEA.HI.X.SX32 R0, R5, R0, 0x1, P0 ;  /* 0x0000000005007211 */ /* 0x000fe400000f0eff */
[C---:B-1----:R-:W-:Y:S01]  /*07b0*/  LEA R2, P0, R3.reuse, UR4, 0x2 ;  /* 0x0000000403027c11 */ /* 0x042fe2000f8010ff */
[----:B------:R-:W0:Y:S03]  /*07c0*/  LDCU UR4, c[0x0][0x3a0] ;  /* 0x00007400ff0477ac */ /* 0x000e260008000800 */
[----:B------:R-:W-:Y:S01]  /*07d0*/  LEA.HI.X R3, R3, UR5, R0, 0x2, P0 ;  /* 0x0000000503037c11 */ /* 0x000fe200080f1400 */
[----:B------:R-:W1:Y:S04]  /*07e0*/  LDCU UR5, c[0x0][0x38c] ;  /* 0x00007180ff0577ac */ /* 0x000e680008000800 */
[----:B------:R-:W0:Y:S02]  /*07f0*/  LDG.E.128 R4, desc[UR14][R2.64] ;  /* 0x0000000e02047981 */ /* 0x000e24000c1e1d00 */
[----:B0-----:R-:W-:Y:S01]  /*0800*/  FMUL R4, R4, UR4 ;  /* 0x0000000404047c20 */ /* 0x001fe20008400000 */
[----:B------:R-:W-:Y:S01]  /*0810*/  FMUL R5, R5, UR4 ;  /* 0x0000000405057c20 */ /* 0x000fe20008400000 */
[----:B------:R-:W-:Y:S01]  /*0820*/  FMUL R6, R6, UR4 ;  /* 0x0000000406067c20 */ /* 0x000fe20008400000 */
[----:B------:R-:W-:Y:S01]  /*0830*/  FMUL R7, R7, UR4 ;  /* 0x0000000407077c20 */ /* 0x000fe20008400000 */
[----:B-1----:R-:W-:Y:S01]  /*0840*/  FFMA R4, R13, UR5, R4 ;  /* 0x000000050d047c23 */ /* 0x002fe20008000004 */
[----:B------:R-:W-:Y:S01]  /*0850*/  FFMA R5, R12, UR5, R5 ;  /* 0x000000050c057c23 */ /* 0x000fe20008000005 */
[----:B------:R-:W-:Y:S01]  /*0860*/  FFMA R6, R21, UR5, R6 ;  /* 0x0000000515067c23 */ /* 0x000fe20008000006 */
[----:B------:R-:W-:-:S05]  /*0870*/  FFMA R7, R22, UR5, R7 ;  /* 0x0000000516077c23 */ /* 0x000fca0008000007 */
[----:B------:R-:W-:Y:S01]  /*0880*/  STG.E.128 desc[UR14][R2.64], R4 ;  /* 0x0000000402007986 */ /* 0x000fe2000c101d0e */
[----:B------:R-:W-:Y:S05]  /*0890*/  EXIT ;  /* 0x000000000000794d */ /* 0x000fea0003800000 */
.L_x_3:
[----:B------:R-:W-:-:S00]  /*08a0*/  BRA `(.L_x_3) ;  /* 0xfffffffc00fc7947 */ /* 0x000fc0000383ffff */
[----:B------:R-:W-:-:S00]  /*08b0*/  NOP ;  /* 0x0000000000007918 */ /* 0x000fc00000000000 */
        /* <DEDUP_REMOVED lines=12> */
.L_x_10:


//--------------------- .text._Z12naive_matmuliiifPKfS0_fPf --------------------------
	.section	.text._Z12naive_matmuliiifPKfS0_fPf,"ax",@progbits
	.align	128
        .global         _Z12naive_matmuliiifPKfS0_fPf
        .type           _Z12naive_matmuliiifPKfS0_fPf,@function
        .size           _Z12naive_matmuliiifPKfS0_fPf,(.L_x_11 - _Z12naive_matmuliiifPKfS0_fPf)
        .other          _Z12naive_matmuliiifPKfS0_fPf,@"STO_CUDA_ENTRY STV_DEFAULT"
_Z12naive_matmuliiifPKfS0_fPf:
.text._Z12naive_matmuliiifPKfS0_fPf:
[----:B------:R-:W-:Y:S01]  /*0000*/  LDC R1, c[0x0][0x37c] ;  /* 0x0000df00ff017b82 */ /* 0x000fe20000000800 */
[----:B------:R-:W0:Y:S07]  /*0010*/  S2R R6, SR_CTAID.Y ;  /* 0x0000000000067919 */ /* 0x000e2e0000002600 */
[----:B------:R-:W1:Y:S01]  /*0020*/  S2UR UR5, SR_CTAID.X ;  /* 0x00000000000579c3 */ /* 0x000e620000002500 */
[----:B------:R-:W2:Y:S01]  /*0030*/  LDCU UR6, c[0x0][0x388] ;  /* 0x00007100ff0677ac */ /* 0x000ea20008000800 */
[----:B------:R-:W-:Y:S01]  /*0040*/  IMAD.MOV.U32 R11, RZ, RZ, RZ ;  /* 0x000000ffff0b7224 */ /* 0x000fe200078e00ff */
[----:B------:R-:W3:Y:S01]  /*0050*/  S2R R0, SR_TID.X ;  /* 0x0000000000007919 */ /* 0x000ee20000002100 */
[----:B------:R-:W4:Y:S01]  /*0060*/  LDCU.64 UR10, c[0x0][0x358] ;  /* 0x00006b00ff0a77ac */ /* 0x000f220008000a00 */
[----:B------:R-:W3:Y:S03]  /*0070*/  S2R R3, SR_TID.Y ;  /* 0x0000000000037919 */ /* 0x000ee60000002200 */
[----:B------:R-:W5:Y:S01]  /*0080*/  LDC R5, c[0x0][0x380] ;  /* 0x0000e000ff057b82 */ /* 0x000f620000000800 */
[----:B--2---:R-:W-:-:S02]  /*0090*/  UISETP.GE.AND UP0, UPT, UR6, 0x1, UPT ;  /* 0x000000010600788c */ /* 0x004fc4000bf06270 */
[----:B-1----:R-:W-:Y:S01]  /*00a0*/  USHF.L.U32 UR5, UR5, 0x5, URZ ;  /* 0x0000000505057899 */ /* 0x002fe200080006ff */
[----:B0-----:R-:W-:-:S05]  /*00b0*/  IMAD.SHL.U32 R6, R6, 0x20, RZ ;  /* 0x0000002006067824 */ /* 0x001fca00078e00ff */
[----:B-----5:R-:W-:Y:S01]  /*00c0*/  IMAD R4, R6, R5, UR5 ;  /* 0x0000000506047e24 */ /* 0x020fe2000f8e0205 */
[----:B---34-:R-:W-:Y:S06]  /*00d0*/  BRA.U !UP0, `(.L_x_4) ;  /* 0x0000000d080c7547 */ /* 0x018fec000b800000 */
[----:B------:R-:W-:Y:S02]  /*00e0*/  UISETP.GE.U32.AND UP1, UPT, UR6, 0x8, UPT ;  /* 0x000000080600788c */ /* 0x000fe4000bf26070 */
[----:B------:R-:W-:Y:S01]  /*00f0*/  IMAD R6, R6, UR6, RZ ;  /* 0x0000000606067c24 */ /* 0x000fe2000f8e02ff */
[----:B------:R-:W-:Y:S02]  /*0100*/  ULOP3.LUT UR7, UR6, 0x7, URZ, 0xc0, !UPT ;  /* 0x0000000706077892 */ /* 0x000fe4000f8ec0ff */
[----:B------:R-:W-:Y:S01]  /*0110*/  IMAD R7, R3, UR6, RZ ;  /* 0x0000000603077c24 */ /* 0x000fe2000f8e02ff */
[----:B------:R-:W-:Y:S01]  /*0120*/  USHF.R.S32.HI UR9, URZ, 0x1f, UR5 ;  /* 0x0000001fff097899 */ /* 0x000fe20008011405 */
[----:B------:R-:W-:Y:S01]  /*0130*/  IMAD.MOV.U32 R11, RZ, RZ, RZ ;  /* 0x000000ffff0b7224 */ /* 0x000fe200078e00ff */
[----:B------:R-:W-:Y:S01]  /*0140*/  SHF.R.S32.HI R8, RZ, 0x1f, R6 ;  /* 0x0000001fff087819 */ /* 0x000fe20000011406 */
[----:B------:R-:W-:Y:S01]  /*0150*/  UISETP.NE.AND UP0, UPT, UR7, URZ, UPT ;  /* 0x000000ff0700728c */ /* 0x000fe2000bf05270 */
[----:B------:R-:W-:Y:S01]  /*0160*/  UMOV UR4, URZ ;  /* 0x000000ff00047c82 */ /* 0x000fe20008000000 */
[----:B------:R-:W-:Y:S09]  /*0170*/  BRA.U !UP1, `(.L_x_5) ;  /* 0x0000000509687547 */ /* 0x000ff2000b800000 */
[----:B------:R-:W0:Y:S01]  /*0180*/  LDCU.64 UR12, c[0x0][0x398] ;  /* 0x00007300ff0c77ac */ /* 0x000e220008000a00 */
[----:B------:R-:W-:Y:S01]  /*0190*/  IADD3 R23, P0, PT, R6, R7, RZ ;  /* 0x0000000706177210 */ /* 0x000fe20007f1e0ff */
[C-C-:B------:R-:W-:Y:S01]  /*01a0*/  IMAD R9, R5.reuse, 0x7, R0.reuse ;  /* 0x0000000705097824 */ /* 0x140fe200078e0200 */
[----:B------:R-:W-:Y:S01]  /*01b0*/  ULOP3.LUT UR4, UR6, 0x7ffffff8, URZ, 0xc0, !UPT ;  /* 0x7ffffff806047892 */ /* 0x000fe2000f8ec0ff */
[C---:B------:R-:W-:Y:S02]  /*01c0*/  IMAD R10, R5.reuse, 0x6, R0 ;  /* 0x00000006050a7824 */ /* 0x040fe400078e0200 */
[----:B------:R-:W-:Y:S01]  /*01d0*/  IMAD.X R2, RZ, RZ, R8, P0 ;  /* 0x000000ffff027224 */ /* 0x000fe200000e0608 */
[----:B------:R-:W-:Y:S01]  /*01e0*/  UIADD3 UR8, UPT, UPT, -UR4, URZ, URZ ;  /* 0x000000ff04087290 */ /* 0x000fe2000fffe1ff */
[C-C-:B------:R-:W-:Y:S02]  /*01f0*/  IMAD R12, R5.reuse, 0x5, R0.reuse ;  /* 0x00000005050c7824 */ /* 0x140fe400078e0200 */
[----:B------:R-:W-:-:S02]  /*0200*/  IMAD R22, R5, 0x4, R0 ;  /* 0x0000000405167824 */ /* 0x000fc400078e0200 */
[C-C-:B------:R-:W-:Y:S02]  /*0210*/  IMAD R24, R5.reuse, 0x3, R0.reuse ;  /* 0x0000000305187824 */ /* 0x140fe400078e0200 */
[----:B------:R-:W-:Y:S02]  /*0220*/  IMAD R26, R5, 0x2, R0 ;  /* 0x00000002051a7824 */ /* 0x000fe400078e0200 */
[----:B------:R-:W-:Y:S01]  /*0230*/  IMAD.IADD R28, R0, 0x1, R5 ;  /* 0x00000001001c7824 */ /* 0x000fe200078e0205 */
[----:B0-----:R-:W-:Y:S01]  /*0240*/  LEA R13, P0, R23, UR12, 0x2 ;  /* 0x0000000c170d7c11 */ /* 0x001fe2000f8010ff */
[----:B------:R-:W-:-:S03]  /*0250*/  IMAD.MOV.U32 R11, RZ, RZ, RZ ;  /* 0x000000ffff0b7224 */ /* 0x000fc600078e00ff */
[----:B------:R-:W-:Y:S01]  /*0260*/  LEA.HI.X R23, R23, UR13, R2, 0x2, P0 ;  /* 0x0000000d17177c11 */ /* 0x000fe200080f1402 */
[----:B------:R-:W-:Y:S01]  /*0270*/  IMAD.MOV.U32 R2, RZ, RZ, R0 ;  /* 0x000000ffff027224 */ /* 0x000fe200078e0000 */
[----:B------:R-:W-:Y:S01]  /*0280*/  IADD3 R13, P0, PT, R13, 0x10, RZ ;  /* 0x000000100d0d7810 */ /* 0x000fe20007f1e0ff */
[----:B------:R-:W0:Y:S04]  /*0290*/  LDCU.64 UR12, c[0x0][0x390] ;  /* 0x00007200ff0c77ac */ /* 0x000e280008000a00 */
[----:B------:R-:W-:-:S08]  /*02a0*/  IMAD.X R23, RZ, RZ, R23, P0 ;  /* 0x000000ffff177224 */ /* 0x000fd000000e0617 */
.L_x_6:
[----:B------:R-:W-:Y:S02]  /*02b0*/  IADD3 R14, P0, PT, R2, UR5, RZ ;  /* 0x00000005020e7c10 */ /* 0x000fe4000ff1e0ff */
[----:B------:R-:W-:Y:S02]  /*02c0*/  IADD3 R18, P1, PT, R28, UR5, RZ ;  /* 0x000000051c127c10 */ /* 0x000fe4000ff3e0ff */
[----:B------:R-:W-:Y:S02]  /*02d0*/  LEA.HI.X.SX32 R15, R2, UR9, 0x1, P0 ;  /* 0x00000009020f7c11 */ /* 0x000fe400080f0eff */
[----:B0-----:R-:W-:Y:S02]  /*02e0*/  LEA R16, P0, R14, UR12, 0x2 ;  /* 0x0000000c0e107c11 */ /* 0x001fe4000f8010ff */
[----:B------:R-:W-:Y:S02]  /*02f0*/  LEA.HI.X.SX32 R19, R28, UR9, 0x1, P1 ;  /* 0x000000091c137c11 */ /* 0x000fe400088f0eff */
[----:B------:R-:W-:Y:S01]  /*0300*/  LEA.HI.X R17, R14, UR13, R15, 0x2, P0 ;  /* 0x0000000d0e117c11 */ /* 0x000fe200080f140f */
[----:B------:R-:W-:Y:S01]  /*0310*/  IMAD.MOV.U32 R14, RZ, RZ, R13 ;  /* 0x000000ffff0e7224 */ /* 0x000fe200078e000d */
[----:B------:R-:W-:Y:S01]  /*0320*/  LEA R20, P1, R18, UR12, 0x2 ;  /* 0x0000000c12147c11 */ /* 0x000fe2000f8210ff */
[----:B------:R-:W-:-:S02]  /*0330*/  IMAD.MOV.U32 R15, RZ, RZ, R23 ;  /* 0x000000ffff0f7224 */ /* 0x000fc400078e0017 */
[----:B------:R-:W2:Y:S01]  /*0340*/  LDG.E R16, desc[UR10][R16.64] ;  /* 0x0000000a10107981 */ /* 0x000ea2000c1e1900 */
[----:B------:R-:W-:-:S03]  /*0350*/  LEA.HI.X R21, R18, UR13, R19, 0x2, P1 ;  /* 0x0000000d12157c11 */ /* 0x000fc600088f1413 */
[----:B------:R-:W2:Y:S04]  /*0360*/  LDG.E R13, desc[UR10][R14.64+-0x10] ;  /* 0xfffff00a0e0d7981 */ /* 0x000ea8000c1e1900 */
[----:B------:R-:W3:Y:S04]  /*0370*/  LDG.E R20, desc[UR10][R20.64] ;  /* 0x0000000a14147981 */ /* 0x000ee8000c1e1900 */
[----:B------:R-:W3:Y:S01]  /*0380*/  LDG.E R18, desc[UR10][R14.64+-0xc] ;  /* 0xfffff40a0e127981 */ /* 0x000ee2000c1e1900 */
[----:B------:R-:W-:-:S04]  /*0390*/  IADD3 R19, P0, PT, R26, UR5, RZ ;  /* 0x000000051a137c10 */ /* 0x000fc8000ff1e0ff */
[----:B------:R-:W-:Y:S02]  /*03a0*/  LEA.HI.X.SX32 R23, R26, UR9, 0x1, P0 ;  /* 0x000000091a177c11 */ /* 0x000fe400080f0eff */
[----:B------:R-:W-:-:S04]  /*03b0*/  IADD3 R25, P1, PT, R24, UR5, RZ ;  /* 0x0000000518197c10 */ /* 0x000fc8000ff3e0ff */
[----:B------:R-:W-:Y:S01]  /*03c0*/  LEA.HI.X.SX32 R27, R24, UR9, 0x1, P1 ;  /* 0x00000009181b7c11 */ /* 0x000fe200088f0eff */
[----:B--2---:R-:W-:Y:S01]  /*03d0*/  FFMA R11, R16, R13, R11 ;  /* 0x0000000d100b7223 */ /* 0x004fe2000000000b */
[----:B------:R-:W-:-:S04]  /*03e0*/  LEA R16, P0, R19, UR12, 0x2 ;  /* 0x0000000c13107c11 */ /* 0x000fc8000f8010ff */
[----:B------:R-:W-:Y:S02]  /*03f0*/  LEA.HI.X R17, R19, UR13, R23, 0x2, P0 ;  /* 0x0000000d13117c11 */ /* 0x000fe400080f1417 */
[----:B------:R-:W-:Y:S01]  /*0400*/  IADD3 R13, P2, PT, R22, UR5, RZ ;  /* 0x00000005160d7c10 */ /* 0x000fe2000ff5e0ff */
[----:B---3--:R-:W-:Y:S01]  /*0410*/  FFMA R11, R20, R18, R11 ;  /* 0x00000012140b7223 */ /* 0x008fe2000000000b */
[C---:B------:R-:W-:Y:S01]  /*0420*/  LEA R18, P1, R25.reuse, UR12, 0x2 ;  /* 0x0000000c19127c11 */ /* 0x040fe2000f8210ff */
[----:B------:R-:W2:Y:S04]  /*0430*/  LDG.E R16, desc[UR10][R16.64] ;  /* 0x0000000a10107981 */ /* 0x000ea8000c1e1900 */
[----:B------:R-:W2:Y:S01]  /*0440*/  LDG.E R23, desc[UR10][R14.64+-0x8] ;  /* 0xfffff80a0e177981 */ /* 0x000ea2000c1e1900 */
[----:B------:R-:W-:-:S02]  /*0450*/  LEA.HI.X R19, R25, UR13, R27, 0x2, P1 ;  /* 0x0000000d19137c11 */ /* 0x000fc400088f141b */
[----:B------:R-:W-:Y:S01]  /*0460*/  LEA.HI.X.SX32 R21, R22, UR9, 0x1, P2 ;  /* 0x0000000916157c11 */ /* 0x000fe200090f0eff */
[----:B------:R-:W3:Y:S01]  /*0470*/  LDG.E R27, desc[UR10][R14.64] ;  /* 0x0000000a0e1b7981 */ /* 0x000ee2000c1e1900 */
[----:B------:R-:W-:-:S03]  /*0480*/  LEA R20, P0, R13, UR12, 0x2 ;  /* 0x0000000c0d147c11 */ /* 0x000fc6000f8010ff */
[----:B------:R0:W4:Y:S01]  /*0490*/  LDG.E R18, desc[UR10][R18.64] ;  /* 0x0000000a12127981 */ /* 0x000122000c1e1900 */
[----:B------:R-:W-:-:S03]  /*04a0*/  LEA.HI.X R21, R13, UR13, R21, 0x2, P0 ;  /* 0x0000000d0d157c11 */ /* 0x000fc600080f1415 */
[----:B------:R-:W4:Y:S04]  /*04b0*/  LDG.E R13, desc[UR10][R14.64+-0x4] ;  /* 0xfffffc0a0e0d7981 */ /* 0x000f28000c1e1900 */
[----:B------:R-:W3:Y:S01]  /*04c0*/  LDG.E R20, desc[UR10][R20.64] ;  /* 0x0000000a14147981 */ /* 0x000ee2000c1e1900 */
[----:B------:R-:W-:-:S04]  /*04d0*/  IADD3 R25, P1, PT, R10, UR5, RZ ;  /* 0x000000050a197c10 */ /* 0x000fc8000ff3e0ff */
[----:B0-----:R-:W-:Y:S01]  /*04e0*/  LEA.HI.X.SX32 R19, R10, UR9, 0x1, P1 ;  /* 0x000000090a137c11 */ /* 0x001fe200088f0eff */
[----:B--2---:R-:W-:Y:S01]  /*04f0*/  FFMA R11, R16, R23, R11 ;  /* 0x00000017100b7223 */ /* 0x004fe2000000000b */
[----:B------:R-:W-:-:S04]  /*0500*/  IADD3 R23, P0, PT, R12, UR5, RZ ;  /* 0x000000050c177c10 */ /* 0x000fc8000ff1e0ff */
[----:B------:R-:W-:Y:S02]  /*0510*/  LEA.HI.X.SX32 R17, R12, UR9, 0x1, P0 ;  /* 0x000000090c117c11 */ /* 0x000fe400080f0eff */
[----:B------:R-:W-:-:S04]  /*0520*/  LEA R16, P0, R23, UR12, 0x2 ;  /* 0x0000000c17107c11 */ /* 0x000fc8000f8010ff */
[----:B------:R-:W-:Y:S01]  /*0530*/  LEA.HI.X R17, R23, UR13, R17, 0x2, P0 ;  /* 0x0000000d17117c11 */ /* 0x000fe200080f1411 */
[----:B----4-:R-:W-:Y:S01]  /*0540*/  FFMA R11, R18, R13, R11 ;  /* 0x0000000d120b7223 */ /* 0x010fe2000000000b */
[----:B------:R-:W-:Y:S01]  /*0550*/  LEA R18, P1, R25, UR12, 0x2 ;  /* 0x0000000c19127c11 */ /* 0x000fe2000f8210ff */
[----:B------:R-:W2:Y:S01]  /*0560*/  LDG.E R23, desc[UR10][R14.64+0x4] ;  /* 0x0000040a0e177981 */ /* 0x000ea2000c1e1900 */
[----:B------:R-:W-:Y:S01]  /*0570*/  IADD3 R13, P2, PT, R9, UR5, RZ ;  /* 0x00000005090d7c10 */ /* 0x000fe2000ff5e0ff */
[----:B---3--:R-:W-:Y:S01]  /*0580*/  FFMA R11, R20, R27, R11 ;  /* 0x0000001b140b7223 */ /* 0x008fe2000000000b */
[----:B------:R-:W-:Y:S01]  /*0590*/  LEA.HI.X R19, R25, UR13, R19, 0x2, P1 ;  /* 0x0000000d19137c11 */ /* 0x000fe200088f1413 */
[----:B------:R-:W2:Y:S01]  /*05a0*/  LDG.E R16, desc[UR10][R16.64] ;  /* 0x0000000a10107981 */ /* 0x000ea2000c1e1900 */
[----:B------:R-:W-:Y:S02]  /*05b0*/  LEA.HI.X.SX32 R21, R9, UR9, 0x1, P2 ;  /* 0x0000000909157c11 */ /* 0x000fe400090f0eff */
[C---:B------:R-:W-:Y:S01]  /*05c0*/  LEA R20, P0, R13.reuse, UR12, 0x2 ;  /* 0x0000000c0d147c11 */ /* 0x040fe2000f8010ff */
[----:B------:R-:W3:Y:S03]  /*05d0*/  LDG.E R18, desc[UR10][R18.64] ;  /* 0x0000000a12127981 */ /* 0x000ee6000c1e1900 */
[----:B------:R-:W-:Y:S01]  /*05e0*/  LEA.HI.X R21, R13, UR13, R21, 0x2, P0 ;  /* 0x0000000d0d157c11 */ /* 0x000fe200080f1415 */
[----:B------:R-:W3:Y:S04]  /*05f0*/  LDG.E R25, desc[UR10][R14.64+0x8] ;  /* 0x0000080a0e197981 */ /* 0x000ee8000c1e1900 */
[----:B------:R-:W4:Y:S04]  /*0600*/  LDG.E R20, desc[UR10][R20.64] ;  /* 0x0000000a14147981 */ /* 0x000f28000c1e1900 */
[----:B------:R-:W4:Y:S01]  /*0610*/  LDG.E R27, desc[UR10][R14.64+0xc] ;  /* 0x00000c0a0e1b7981 */ /* 0x000f22000c1e1900 */
[----:B------:R-:W-:-:S04]  /*0620*/  UIADD3 UR8, UPT, UPT, UR8, 0x8, URZ ;  /* 0x0000000808087890 */ /* 0x000fc8000fffe0ff */
[----:B------:R-:W-:Y:S01]  /*0630*/  UISETP.NE.AND UP1, UPT, UR8, URZ, UPT ;  /* 0x000000ff0800728c */ /* 0x000fe2000bf25270 */
[----:B------:R-:W-:Y:S01]  /*0640*/  IADD3 R13, P0, PT, R14, 0x20, RZ ;  /* 0x000000200e0d7810 */ /* 0x000fe20007f1e0ff */
[C---:B------:R-:W-:Y:S02]  /*0650*/  IMAD R2, R5.reuse, 0x8, R2 ;  /* 0x0000000805027824 */ /* 0x040fe400078e0202 */
[C---:B------:R-:W-:Y:S02]  /*0660*/  IMAD R9, R5.reuse, 0x8, R9 ;  /* 0x0000000805097824 */ /* 0x040fe400078e0209 */
[C---:B------:R-:W-:Y:S02]  /*0670*/  IMAD R10, R5.reuse, 0x8, R10 ;  /* 0x00000008050a7824 */ /* 0x040fe400078e020a */
[C---:B------:R-:W-:Y:S02]  /*0680*/  IMAD R12, R5.reuse, 0x8, R12 ;  /* 0x00000008050c7824 */ /* 0x040fe400078e020c */
[----:B------:R-:W-:-:S02]  /*0690*/  IMAD R22, R5, 0x8, R22 ;  /* 0x0000000805167824 */ /* 0x000fc400078e0216 */
[C---:B------:R-:W-:Y:S02]  /*06a0*/  IMAD R24, R5.reuse, 0x8, R24 ;  /* 0x0000000805187824 */ /* 0x040fe400078e0218 */
[C---:B------:R-:W-:Y:S02]  /*06b0*/  IMAD R26, R5.reuse, 0x8, R26 ;  /* 0x00000008051a7824 */ /* 0x040fe400078e021a */
[----:B------:R-:W-:Y:S02]  /*06c0*/  IMAD R28, R5, 0x8, R28 ;  /* 0x00000008051c7824 */ /* 0x000fe400078e021c */
[----:B--2---:R-:W-:Y:S01]  /*06d0*/  FFMA R11, R16, R23, R11 ;  /* 0x00000017100b7223 */ /* 0x004fe2000000000b */
[----:B------:R-:W-:-:S03]  /*06e0*/  IMAD.X R23, RZ, RZ, R15, P0 ;  /* 0x000000ffff177224 */ /* 0x000fc600000e060f */
[----:B---3--:R-:W-:-:S04]  /*06f0*/  FFMA R11, R18, R25, R11 ;  /* 0x00000019120b7223 */ /* 0x008fc8000000000b */
[----:B----4-:R-:W-:Y:S01]  /*0700*/  FFMA R11, R20, R27, R11 ;  /* 0x0000001b140b7223 */ /* 0x010fe2000000000b */
[----:B------:R-:W-:Y:S06]  /*0710*/  BRA.U UP1, `(.L_x_6) ;  /* 0xfffffff901e47547 */ /* 0x000fec000b83ffff */
.L_x_5:
[----:B------:R-:W-:Y:S05]  /*0720*/  BRA.U !UP0, `(.L_x_4) ;  /* 0x0000000508787547 */ /* 0x000fea000b800000 */
[----:B------:R-:W-:Y:S02]  /*0730*/  UISETP.GE.U32.AND UP0, UPT, UR7, 0x4, UPT ;  /* 0x000000040700788c */ /* 0x000fe4000bf06070 */
[----:B------:R-:W-:-:S04]  /*0740*/  ULOP3.LUT UR8, UR6, 0x3, URZ, 0xc0, !UPT ;  /* 0x0000000306087892 */ /* 0x000fc8000f8ec0ff */
[----:B------:R-:W-:-:S03]  /*0750*/  UISETP.NE.AND UP1, UPT, UR8, URZ, UPT ;  /* 0x000000ff0800728c */ /* 0x000fc6000bf25270 */
[----:B------:R-:W-:Y:S08]  /*0760*/  BRA.U !UP0, `(.L_x_7) ;  /* 0x0000000108ac7547 */ /* 0x000ff0000b800000 */
[----:B------:R-:W0:Y:S01]  /*0770*/  LDCU.128 UR12, c[0x0][0x390] ;  /* 0x00007200ff0c77ac */ /* 0x000e220008000c00 */
[----:B------:R-:W-:Y:S01]  /*0780*/  IMAD R2, R5, UR4, R0 ;  /* 0x0000000405027c24 */ /* 0x000fe2000f8e0200 */
[----:B------:R-:W-:Y:S01]  /*0790*/  IADD3 R13, P0, P1, R6, UR4, R7 ;  /* 0x00000004060d7c10 */ /* 0x000fe2000f91e007 */
[----:B------:R-:W-:Y:S02]  /*07a0*/  VIADD R9, R7, UR4 ;  /* 0x0000000407097c36 */ /* 0x000fe40008000000 */
[----:B------:R-:W-:Y:S01]  /*07b0*/  IMAD.IADD R10, R2, 0x1, R5 ;  /* 0x00000001020a7824 */ /* 0x000fe200078e0205 */
[----:B------:R-:W-:Y:S02]  /*07c0*/  IADD3.X R14, PT, PT, R8, RZ, RZ, P0, P1 ;  /* 0x000000ff080e7210 */ /* 0x000fe400007e24ff */
[----:B------:R-:W-:Y:S02]  /*07d0*/  IADD3 R15, P2, PT, R6, R9, RZ ;  /* 0x00000009060f7210 */ /* 0x000fe40007f5e0ff */
[----:B------:R-:W-:-:S02]  /*07e0*/  IADD3 R17, P1, PT, R2, UR5, RZ ;  /* 0x0000000502117c10 */ /* 0x000fc4000ff3e0ff */
[----:B------:R-:W-:Y:S01]  /*07f0*/  IADD3 R9, P3, PT, R10, UR5, RZ ;  /* 0x000000050a097c10 */ /* 0x000fe2000ff7e0ff */
[----:B------:R-:W-:Y:S01]  /*0800*/  IMAD.X R16, RZ, RZ, R8, P2 ;  /* 0x000000ffff107224 */ /* 0x000fe200010e0608 */
[----:B------:R-:W-:Y:S02]  /*0810*/  LEA.HI.X.SX32 R20, R2, UR9, 0x1, P1 ;  /* 0x0000000902147c11 */ /* 0x000fe400088f0eff */
[C---:B------:R-:W-:Y:S01]  /*0820*/  LEA.HI.X.SX32 R2, R10.reuse, UR9, 0x1, P3 ;  /* 0x000000090a027c11 */ /* 0x040fe200098f0eff */
[----:B------:R-:W-:Y:S01]  /*0830*/  IMAD.IADD R10, R10, 0x1, R5 ;  /* 0x000000010a0a7824 */ /* 0x000fe200078e0205 */
[----:B0-----:R-:W-:Y:S02]  /*0840*/  LEA R12, P0, R13, UR14, 0x2 ;  /* 0x0000000e0d0c7c11 */ /* 0x001fe4000f8010ff */
[----:B------:R-:W-:Y:S02]  /*0850*/  LEA R18, P1, R17, UR12, 0x2 ;  /* 0x0000000c11127c11 */ /* 0x000fe4000f8210ff */
[----:B------:R-:W-:-:S02]  /*0860*/  LEA.HI.X R13, R13, UR15, R14, 0x2, P0 ;  /* 0x0000000f0d0d7c11 */ /* 0x000fc400080f140e */
[----:B------:R-:W-:Y:S02]  /*0870*/  LEA R22, P0, R15, UR14, 0x2 ;  /* 0x0000000e0f167c11 */ /* 0x000fe4000f8010ff */
[----:B------:R-:W-:Y:S02]  /*0880*/  LEA R14, P2, R9, UR12, 0x2 ;  /* 0x0000000c090e7c11 */ /* 0x000fe4000f8410ff */
[----:B------:R-:W-:Y:S02]  /*0890*/  LEA.HI.X R23, R15, UR15, R16, 0x2, P0 ;  /* 0x0000000f0f177c11 */ /* 0x000fe400080f1410 */
[----:B------:R-:W-:Y:S02]  /*08a0*/  LEA.HI.X R19, R17, UR13, R20, 0x2, P1 ;  /* 0x0000000d11137c11 */ /* 0x000fe400088f1414 */
[----:B------:R-:W-:Y:S01]  /*08b0*/  LEA.HI.X R15, R9, UR13, R2, 0x2, P2 ;  /* 0x0000000d090f7c11 */ /* 0x000fe200090f1402 */
[C---:B------:R-:W-:Y:S01]  /*08c0*/  IMAD.IADD R2, R10.reuse, 0x1, R5 ;  /* 0x000000010a027824 */ /* 0x040fe200078e0205 */
[C---:B------:R-:W-:Y:S01]  /*08d0*/  IADD3 R17, P0, PT, R10.reuse, UR5, RZ ;  /* 0x000000050a117c10 */ /* 0x040fe2000ff1e0ff */
[----:B------:R-:W2:Y:S03]  /*08e0*/  LDG.E R22, desc[UR10][R22.64] ;  /* 0x0000000a16167981 */ /* 0x000ea6000c1e1900 */
[----:B------:R-:W-:Y:S01]  /*08f0*/  LEA.HI.X.SX32 R10, R10, UR9, 0x1, P0 ;  /* 0x000000090a0a7c11 */ /* 0x000fe200080f0eff */
[----:B------:R-:W2:Y:S01]  /*0900*/  LDG.E R18, desc[UR10][R18.64] ;  /* 0x0000000a12127981 */ /* 0x000ea2000c1e1900 */
[----:B------:R-:W-:-:S02]  /*0910*/  LEA R16, P0, R17, UR12, 0x2 ;  /* 0x0000000c11107c11 */ /* 0x000fc4000f8010ff */
[C---:B------:R-:W-:Y:S01]  /*0920*/  IADD3 R9, P1, PT, R2.reuse, UR5, RZ ;  /* 0x0000000502097c10 */ /* 0x040fe2000ff3e0ff */
[----:B------:R-:W3:Y:S01]  /*0930*/  LDG.E R15, desc[UR10][R14.64] ;  /* 0x0000000a0e0f7981 */ /* 0x000ee2000c1e1900 */
[----:B------:R-:W-:Y:S02]  /*0940*/  LEA.HI.X R17, R17, UR13, R10, 0x2, P0 ;  /* 0x0000000d11117c11 */ /* 0x000fe400080f140a */
[C---:B------:R-:W-:Y:S02]  /*0950*/  LEA R20, P0, R9.reuse, UR12, 0x2 ;  /* 0x0000000c09147c11 */ /* 0x040fe4000f8010ff */
[----:B------:R-:W-:Y:S02]  /*0960*/  LEA.HI.X.SX32 R10, R2, UR9, 0x1, P1 ;  /* 0x00000009020a7c11 */ /* 0x000fe400088f0eff */
[----:B------:R-:W3:Y:S02]  /*0970*/  LDG.E R2, desc[UR10][R12.64+0x4] ;  /* 0x0000040a0c027981 */ /* 0x000ee4000c1e1900 */
[----:B------:R-:W-:-:S02]  /*0980*/  LEA.HI.X R21, R9, UR13, R10, 0x2, P0 ;  /* 0x0000000d09157c11 */ /* 0x000fc400080f140a */
[----:B------:R-:W4:Y:S04]  /*0990*/  LDG.E R17, desc[UR10][R16.64] ;  /* 0x0000000a10117981 */ /* 0x000f28000c1e1900 */
[----:B------:R-:W4:Y:S04]  /*09a0*/  LDG.E R9, desc[UR10][R12.64+0x8] ;  /* 0x0000080a0c097981 */ /* 0x000f28000c1e1900 */
[----:B------:R-:W5:Y:S04]  /*09b0*/  LDG.E R10, desc[UR10][R12.64+0xc] ;  /* 0x00000c0a0c0a7981 */ /* 0x000f68000c1e1900 */
[----:B------:R-:W5:Y:S01]  /*09c0*/  LDG.E R21, desc[UR10][R20.64] ;  /* 0x0000000a14157981 */ /* 0x000f62000c1e1900 */
[----:B------:R-:W-:Y:S01]  /*09d0*/  UIADD3 UR4, UPT, UPT, UR4, 0x4, URZ ;  /* 0x0000000404047890 */ /* 0x000fe2000fffe0ff */
[----:B--2---:R-:W-:-:S04]  /*09e0*/  FFMA R18, R18, R22, R11 ;  /* 0x0000001612127223 */ /* 0x004fc8000000000b */
[----:B---3--:R-:W-:-:S04]  /*09f0*/  FFMA R2, R15, R2, R18 ;  /* 0x000000020f027223 */ /* 0x008fc80000000012 */
[----:B----4-:R-:W-:-:S04]  /*0a00*/  FFMA R2, R17, R9, R2 ;  /* 0x0000000911027223 */ /* 0x010fc80000000002 */
[----:B-----5:R-:W-:-:S07]  /*0a10*/  FFMA R11, R21, R10, R2 ;  /* 0x0000000a150b7223 */ /* 0x020fce0000000002 */
.L_x_7:
[----:B------:R-:W-:Y:S05]  /*0a20*/  BRA.U !UP1, `(.L_x_4) ;  /* 0x0000000109b87547 */ /* 0x000fea000b800000 */
[----:B------:R-:W-:Y:S02]  /*0a30*/  UISETP.NE.AND UP0, UPT, UR8, 0x1, UPT ;  /* 0x000000010800788c */ /* 0x000fe4000bf05270 */
[----:B------:R-:W-:-:S04]  /*0a40*/  ULOP3.LUT UR6, UR6, 0x1, URZ, 0xc0, !UPT ;  /* 0x0000000106067892 */ /* 0x000fc8000f8ec0ff */
[----:B------:R-:W-:-:S03]  /*0a50*/  UISETP.NE.U32.AND UP1, UPT, UR6, 0x1, UPT ;  /* 0x000000010600788c */ /* 0x000fc6000bf25070 */
[----:B------:R-:W-:Y:S08]  /*0a60*/  BRA.U !UP0, `(.L_x_8) ;  /* 0x00000001086c7547 */ /* 0x000ff0000b800000 */
[----:B------:R-:W0:Y:S01]  /*0a70*/  LDCU.128 UR12, c[0x0][0x390] ;  /* 0x00007200ff0c77ac */ /* 0x000e220008000c00 */
[----:B------:R-:W-:Y:S01]  /*0a80*/  VIADD R9, R7, UR4 ;  /* 0x0000000407097c36 */ /* 0x000fe20008000000 */
[----:B------:R-:W-:Y:S01]  /*0a90*/  IADD3 R20, P2, P3, R6, UR4, R7 ;  /* 0x0000000406147c10 */ /* 0x000fe2000fb5e007 */
[----:B------:R-:W-:-:S03]  /*0aa0*/  IMAD R2, R5, UR4, R0 ;  /* 0x0000000405027c24 */ /* 0x000fc6000f8e0200 */
[----:B------:R-:W-:Y:S01]  /*0ab0*/  IADD3 R9, P0, PT, R6, R9, RZ ;  /* 0x0000000906097210 */ /* 0x000fe20007f1e0ff */
[----:B------:R-:W-:Y:S01]  /*0ac0*/  IMAD.IADD R13, R2, 0x1, R5 ;  /* 0x00000001020d7824 */ /* 0x000fe200078e0205 */
[----:B------:R-:W-:-:S03]  /*0ad0*/  IADD3.X R21, PT, PT, R8, RZ, RZ, P2, P3 ;  /* 0x000000ff08157210 */ /* 0x000fc600017e64ff */
[----:B------:R-:W-:Y:S01]  /*0ae0*/  IMAD.X R10, RZ, RZ, R8, P0 ;  /* 0x000000ffff0a7224 */ /* 0x000fe200000e0608 */
[C---:B0-----:R-:W-:Y:S02]  /*0af0*/  LEA R14, P0, R9.reuse, UR14, 0x2 ;  /* 0x0000000e090e7c11 */ /* 0x041fe4000f8010ff */
[----:B------:R-:W-:Y:S02]  /*0b00*/  LEA R12, P1, R20, UR14, 0x2 ;  /* 0x0000000e140c7c11 */ /* 0x000fe4000f8210ff */
[----:B------:R-:W-:Y:S02]  /*0b10*/  LEA.HI.X R15, R9, UR15, R10, 0x2, P0 ;  /* 0x0000000f090f7c11 */ /* 0x000fe400080f140a */
[C---:B------:R-:W-:Y:S02]  /*0b20*/  IADD3 R9, P4, PT, R2.reuse, UR5, RZ ;  /* 0x0000000502097c10 */ /* 0x040fe4000ff9e0ff */
[----:B------:R-:W-:Y:S01]  /*0b30*/  IADD3 R10, P0, PT, R13, UR5, RZ ;  /* 0x000000050d0a7c10 */ /* 0x000fe2000ff1e0ff */
[----:B------:R-:W2:Y:S01]  /*0b40*/  LDG.E R14, desc[UR10][R14.64] ;  /* 0x0000000a0e0e7981 */ /* 0x000ea2000c1e1900 */
[----:B------:R-:W-:-:S02]  /*0b50*/  LEA.HI.X.SX32 R2, R2, UR9, 0x1, P4 ;  /* 0x0000000902027c11 */ /* 0x000fc4000a0f0eff */
[----:B------:R-:W-:Y:S02]  /*0b60*/  LEA R18, P2, R9, UR12, 0x2 ;  /* 0x0000000c09127c11 */ /* 0x000fe4000f8410ff */
[----:B------:R-:W-:Y:S02]  /*0b70*/  LEA R16, P3, R10, UR12, 0x2 ;  /* 0x0000000c0a107c11 */ /* 0x000fe4000f8610ff */
[----:B------:R-:W-:Y:S02]  /*0b80*/  LEA.HI.X.SX32 R17, R13, UR9, 0x1, P0 ;  /* 0x000000090d117c11 */ /* 0x000fe400080f0eff */
[----:B------:R-:W-:Y:S02]  /*0b90*/  LEA.HI.X R19, R9, UR13, R2, 0x2, P2 ;  /* 0x0000000d09137c11 */ /* 0x000fe400090f1402 */
[----:B------:R-:W-:Y:S02]  /*0ba0*/  LEA.HI.X R13, R20, UR15, R21, 0x2, P1 ;  /* 0x0000000f140d7c11 */ /* 0x000fe400088f1415 */
[----:B------:R-:W-:Y:S01]  /*0bb0*/  LEA.HI.X R17, R10, UR13, R17, 0x2, P3 ;  /* 0x0000000d0a117c11 */ /* 0x000fe200098f1411 */
[----:B------:R-:W2:Y:S04]  /*0bc0*/  LDG.E R18, desc[UR10][R18.64] ;  /* 0x0000000a12127981 */ /* 0x000ea8000c1e1900 */
[----:B------:R-:W3:Y:S04]  /*0bd0*/  LDG.E R12, desc[UR10][R12.64+0x4] ;  /* 0x0000040a0c0c7981 */ /* 0x000ee8000c1e1900 */
[----:B------:R-:W3:Y:S01]  /*0be0*/  LDG.E R16, desc[UR10][R16.64] ;  /* 0x0000000a10107981 */ /* 0x000ee2000c1e1900 */
[----:B------:R-:W-:Y:S01]  /*0bf0*/  UIADD3 UR4, UPT, UPT, UR4, 0x2, URZ ;  /* 0x0000000204047890 */ /* 0x000fe2000fffe0ff */
[----:B--2---:R-:W-:-:S04]  /*0c00*/  FFMA R11, R18, R14, R11 ;  /* 0x0000000e120b7223 */ /* 0x004fc8000000000b */
[----:B---3--:R-:W-:-:S07]  /*0c10*/  FFMA R11, R16, R12, R11 ;  /* 0x0000000c100b7223 */ /* 0x008fce000000000b */
.L_x_8:
[----:B------:R-:W-:Y:S05]  /*0c20*/  BRA.U UP1, `(.L_x_4) ;  /* 0x0000000101387547 */ /* 0x000fea000b800000 */
[----:B------:R-:W0:Y:S01]  /*0c30*/  LDCU.128 UR12, c[0x0][0x390] ;  /* 0x00007200ff0c77ac */ /* 0x000e220008000c00 */
[----:B------:R-:W-:Y:S02]  /*0c40*/  VIADD R7, R7, UR4 ;  /* 0x0000000407077c36 */ /* 0x000fe40008000000 */
[----:B------:R-:W-:-:S03]  /*0c50*/  IMAD R2, R5, UR4, R0 ;  /* 0x0000000405027c24 */ /* 0x000fc6000f8e0200 */
[----:B------:R-:W-:Y:S02]  /*0c60*/  IADD3 R7, P2, PT, R6, R7, RZ ;  /* 0x0000000706077210 */ /* 0x000fe40007f5e0ff */
[----:B------:R-:W-:-:S03]  /*0c70*/  IADD3 R9, P0, PT, R2, UR5, RZ ;  /* 0x0000000502097c10 */ /* 0x000fc6000ff1e0ff */
[----:B------:R-:W-:Y:S01]  /*0c80*/  IMAD.X R8, RZ, RZ, R8, P2 ;  /* 0x000000ffff087224 */ /* 0x000fe200010e0608 */
[----:B------:R-:W-:Y:S02]  /*0c90*/  LEA.HI.X.SX32 R2, R2, UR9, 0x1, P0 ;  /* 0x0000000902027c11 */ /* 0x000fe400080f0eff */
[----:B0-----:R-:W-:Y:S02]  /*0ca0*/  LEA R12, P3, R7, UR14, 0x2 ;  /* 0x0000000e070c7c11 */ /* 0x001fe4000f8610ff */
[----:B------:R-:W-:Y:S02]  /*0cb0*/  LEA R6, P1, R9, UR12, 0x2 ;  /* 0x0000000c09067c11 */ /* 0x000fe4000f8210ff */
[----:B------:R-:W-:Y:S02]  /*0cc0*/  LEA.HI.X R13, R7, UR15, R8, 0x2, P3 ;  /* 0x0000000f070d7c11 */ /* 0x000fe400098f1408 */
[----:B------:R-:W-:-:S03]  /*0cd0*/  LEA.HI.X R7, R9, UR13, R2, 0x2, P1 ;  /* 0x0000000d09077c11 */ /* 0x000fc600088f1402 */
[----:B------:R-:W2:Y:S04]  /*0ce0*/  LDG.E R12, desc[UR10][R12.64] ;  /* 0x0000000a0c0c7981 */ /* 0x000ea8000c1e1900 */
[----:B------:R-:W2:Y:S02]  /*0cf0*/  LDG.E R6, desc[UR10][R6.64] ;  /* 0x0000000a06067981 */ /* 0x000ea4000c1e1900 */
[----:B--2---:R-:W-:-:S07]  /*0d00*/  FFMA R11, R6, R12, R11 ;  /* 0x0000000c060b7223 */ /* 0x004fce000000000b */
.L_x_4:
[----:B------:R-:W0:Y:S01]  /*0d10*/  LDCU.64 UR4, c[0x0][0x3a8] ;  /* 0x00007500ff0477ac */ /* 0x000e220008000a00 */
[----:B------:R-:W-:-:S05]  /*0d20*/  IMAD R3, R3, R5, R0 ;  /* 0x0000000503037224 */ /* 0x000fca00078e0200 */
[----:B------:R-:W-:Y:S02]  /*0d30*/  SHF.R.S32.HI R5, RZ, 0x1f, R3 ;  /* 0x0000001fff057819 */ /* 0x000fe40000011403 */
[----:B------:R-:W-:-:S04]  /*0d40*/  IADD3 R3, P0, PT, R4, R3, RZ ;  /* 0x0000000304037210 */ /* 0x000fc80007f1e0ff */
[----:B------:R-:W-:Y:S02]  /*0d50*/  LEA.HI.X.SX32 R4, R4, R5, 0x1, P0 ;  /* 0x0000000504047211 */ /* 0x000fe400000f0eff */
[C---:B0-----:R-:W-:Y:S01]  /*0d60*/  LEA R2, P0, R3.reuse, UR4, 0x2 ;  /* 0x0000000403027c11 */ /* 0x041fe2000f8010ff */
[----:B------:R-:W0:Y:S03]  /*0d70*/  LDCU UR4, c[0x0][0x3a0] ;  /* 0x00007400ff0477ac */ /* 0x000e260008000800 */
[----:B------:R-:W-:Y:S01]  /*0d80*/  LEA.HI.X R3, R3, UR5, R4, 0x2, P0 ;  /* 0x0000000503037c11 */ /* 0x000fe200080f1404 */
[----:B------:R-:W1:Y:S04]  /*0d90*/  LDCU UR5, c[0x0][0x38c] ;  /* 0x00007180ff0577ac */ /* 0x000e680008000800 */
[----:B------:R-:W0:Y:S02]  /*0da0*/  LDG.E R0, desc[UR10][R2.64] ;  /* 0x0000000a02007981 */ /* 0x000e24000c1e1900 */
[----:B0-----:R-:W-:-:S04]  /*0db0*/  FMUL R0, R0, UR4 ;  /* 0x0000000400007c20 */ /* 0x001fc80008400000 */
[----:B-1----:R-:W-:-:S05]  /*0dc0*/  FFMA R11, R11, UR5, R0 ;  /* 0x000000050b0b7c23 */ /* 0x002fca0008000000 */
[----:B------:R-:W-:Y:S01]  /*0dd0*/  STG.E desc[UR10][R2.64], R11 ;  /* 0x0000000b02007986 */ /* 0x000fe2000c10190a */
[----:B------:R-:W-:Y:S05]  /*0de0*/  EXIT ;  /* 0x000000000000794d */ /* 0x000fea0003800000 */
.L_x_9:
        /* <DEDUP_REMOVED lines=9> */
.L_x_11:


//--------------------- .nv.shared._Z27gemm_shared_mircokernel_fp4iiifPKfS0_fPf --------------------------
	.section	.nv.shared._Z27gemm_shared_mircokernel_fp4iiifPKfS0_fPf,"aw",@nobits
	.sectionflags	@""
	.align	4
.nv.shared._Z27gemm_shared_mircokernel_fp4iiifPKfS0_fPf:
	.zero		9216


//--------------------- .nv.shared.reserved.0     --------------------------
	.section	.nv.shared.reserved.0,"aw",@nobits
	.weak		__nv_reservedSMEM_offset_0_alias
	.size		__nv_reservedSMEM_offset_0_alias, 0, 64
	.other		__nv_reservedSMEM_offset_0_alias,@"STO_CUDA_RESERVED_SHARED STV_DEFAULT"
__nv_reservedSMEM_offset_0_alias:
	.zero		0
	.zero		64


//--------------------- .nv.constant0._Z27gemm_shared_mircokernel_fp4iiifPKfS0_fPf --------------------------
	.section	.nv.constant0._Z27gemm_shared_mircokernel_fp4iiifPKfS0_fPf,"a",@progbits
	.sectionflags	@""
	.align	4
.nv.constant0._Z27gemm_shared_mircokernel_fp4iiifPKfS0_fPf:
	.zero		944


//--------------------- .nv.constant0._Z12naive_matmuliiifPKfS0_fPf --------------------------
	.section	.nv.constant0._Z12naive_matmuliiifPKfS0_fPf,"a",@progbits
	.sectionflags	@""
	.align	4
.nv.constant0._Z12naive_matmuliiifPKfS0_fPf:
	.zero		944


//--------------------- SYMBOLS --------------------------

	.type		.nv.reservedSmem.offset0,@object
	.size		.nv.reservedSmem.offset0,0x4
	.type		.nv.reservedSmem.cap,@object
	.size		.nv.reservedSmem.cap,0x4
